//
// Generated by NVIDIA NVVM Compiler
//
// Compiler Build ID: CL-36424714
// Cuda compilation tools, release 13.0, V13.0.88
// Based on NVVM 20.0.0
//

.version 9.0
.target sm_100
.address_size 64

	// .globl	_Z13navier_calc_bPfS_S_S_S_ddddii

.visible .entry _Z13navier_calc_bPfS_S_S_S_ddddii(
	.param .u64 .ptr .align 1 _Z13navier_calc_bPfS_S_S_S_ddddii_param_0,
	.param .u64 .ptr .align 1 _Z13navier_calc_bPfS_S_S_S_ddddii_param_1,
	.param .u64 .ptr .align 1 _Z13navier_calc_bPfS_S_S_S_ddddii_param_2,
	.param .u64 .ptr .align 1 _Z13navier_calc_bPfS_S_S_S_ddddii_param_3,
	.param .u64 .ptr .align 1 _Z13navier_calc_bPfS_S_S_S_ddddii_param_4,
	.param .f64 _Z13navier_calc_bPfS_S_S_S_ddddii_param_5,
	.param .f64 _Z13navier_calc_bPfS_S_S_S_ddddii_param_6,
	.param .f64 _Z13navier_calc_bPfS_S_S_S_ddddii_param_7,
	.param .f64 _Z13navier_calc_bPfS_S_S_S_ddddii_param_8,
	.param .u32 _Z13navier_calc_bPfS_S_S_S_ddddii_param_9,
	.param .u32 _Z13navier_calc_bPfS_S_S_S_ddddii_param_10
)
{
	.reg .pred 	%p<7>;
	.reg .b32 	%r<22>;
	.reg .b32 	%f<14>;
	.reg .b64 	%rd<20>;
	.reg .b64 	%fd<28>;

	ld.param.u64 	%rd2, [_Z13navier_calc_bPfS_S_S_S_ddddii_param_1];
	ld.param.f64 	%fd1, [_Z13navier_calc_bPfS_S_S_S_ddddii_param_5];
	ld.param.f64 	%fd2, [_Z13navier_calc_bPfS_S_S_S_ddddii_param_6];
	ld.param.u32 	%r4, [_Z13navier_calc_bPfS_S_S_S_ddddii_param_9];
	ld.param.u32 	%r5, [_Z13navier_calc_bPfS_S_S_S_ddddii_param_10];
	mov.u32 	%r6, %ctaid.y;
	mov.u32 	%r7, %ntid.y;
	mov.u32 	%r8, %tid.y;
	mad.lo.s32 	%r1, %r6, %r7, %r8;
	mov.u32 	%r9, %ctaid.x;
	mov.u32 	%r10, %ntid.x;
	mov.u32 	%r11, %tid.x;
	mad.lo.s32 	%r12, %r9, %r10, %r11;
	add.s32 	%r13, %r5, -1;
	setp.ge.s32 	%p1, %r1, %r13;
	add.s32 	%r14, %r4, -1;
	setp.ge.s32 	%p2, %r12, %r14;
	or.pred  	%p3, %p1, %p2;
	@%p3 bra 	$L__BB0_3;
	setp.eq.s32 	%p4, %r1, 0;
	setp.lt.s32 	%p5, %r12, 1;
	or.pred  	%p6, %p4, %p5;
	@%p6 bra 	$L__BB0_3;
	ld.param.f64 	%fd27, [_Z13navier_calc_bPfS_S_S_S_ddddii_param_8];
	ld.param.f64 	%fd26, [_Z13navier_calc_bPfS_S_S_S_ddddii_param_7];
	ld.param.u64 	%rd19, [_Z13navier_calc_bPfS_S_S_S_ddddii_param_3];
	ld.param.u64 	%rd18, [_Z13navier_calc_bPfS_S_S_S_ddddii_param_0];
	cvta.to.global.u64 	%rd4, %rd2;
	cvta.to.global.u64 	%rd5, %rd18;
	rcp.rn.f64 	%fd5, %fd2;
	mul.lo.s32 	%r15, %r4, %r1;
	add.s32 	%r16, %r15, %r12;
	mul.wide.s32 	%rd6, %r16, 4;
	add.s64 	%rd7, %rd5, %rd6;
	ld.global.f32 	%f1, [%rd7+4];
	ld.global.f32 	%f2, [%rd7+-4];
	sub.f32 	%f3, %f1, %f2;
	cvt.f64.f32 	%fd6, %f3;
	add.f64 	%fd7, %fd26, %fd26;
	div.rn.f64 	%fd8, %fd6, %fd7;
	add.s32 	%r17, %r15, %r4;
	add.s32 	%r18, %r16, %r4;
	mul.wide.s32 	%rd8, %r18, 4;
	add.s64 	%rd9, %rd4, %rd8;
	ld.global.f32 	%f4, [%rd9];
	shl.b32 	%r19, %r4, 1;
	sub.s32 	%r20, %r17, %r19;
	add.s32 	%r21, %r20, %r12;
	mul.wide.s32 	%rd10, %r21, 4;
	add.s64 	%rd11, %rd4, %rd10;
	ld.global.f32 	%f5, [%rd11];
	sub.f32 	%f6, %f4, %f5;
	cvt.f64.f32 	%fd9, %f6;
	add.f64 	%fd10, %fd27, %fd27;
	div.rn.f64 	%fd11, %fd9, %fd10;
	add.f64 	%fd12, %fd8, %fd11;
	mul.f64 	%fd13, %fd5, %fd12;
	mul.f64 	%fd14, %fd8, %fd8;
	sub.f64 	%fd15, %fd13, %fd14;
	mul.wide.s32 	%rd12, %r4, 4;
	add.s64 	%rd13, %rd7, %rd12;
	ld.global.f32 	%f7, [%rd13];
	add.s64 	%rd14, %rd5, %rd10;
	ld.global.f32 	%f8, [%rd14];
	sub.f32 	%f9, %f7, %f8;
	cvt.f64.f32 	%fd16, %f9;
	div.rn.f64 	%fd17, %fd16, %fd10;
	add.s64 	%rd15, %rd11, %rd12;
	ld.global.f32 	%f10, [%rd15+4];
	ld.global.f32 	%f11, [%rd15+-4];
	sub.f32 	%f12, %f10, %f11;
	cvt.f64.f32 	%fd18, %f12;
	mul.f64 	%fd19, %fd17, %fd18;
	div.rn.f64 	%fd20, %fd19, %fd7;
	add.f64 	%fd21, %fd20, %fd20;
	sub.f64 	%fd22, %fd15, %fd21;
	mul.f64 	%fd23, %fd11, %fd11;
	sub.f64 	%fd24, %fd22, %fd23;
	mul.f64 	%fd25, %fd1, %fd24;
	cvt.rn.f32.f64 	%f13, %fd25;
	cvta.to.global.u64 	%rd16, %rd19;
	add.s64 	%rd17, %rd16, %rd6;
	st.global.f32 	[%rd17], %f13;
$L__BB0_3:
	ret;

}
	// .globl	_Z13navier_copy_pPfS_ii
.visible .entry _Z13navier_copy_pPfS_ii(
	.param .u64 .ptr .align 1 _Z13navier_copy_pPfS_ii_param_0,
	.param .u64 .ptr .align 1 _Z13navier_copy_pPfS_ii_param_1,
	.param .u32 _Z13navier_copy_pPfS_ii_param_2,
	.param .u32 _Z13navier_copy_pPfS_ii_param_3
)
{
	.reg .pred 	%p<4>;
	.reg .b32 	%r<16>;
	.reg .b32 	%f<2>;
	.reg .b64 	%rd<8>;

	ld.param.u64 	%rd1, [_Z13navier_copy_pPfS_ii_param_0];
	ld.param.u64 	%rd2, [_Z13navier_copy_pPfS_ii_param_1];
	ld.param.u32 	%r4, [_Z13navier_copy_pPfS_ii_param_2];
	ld.param.u32 	%r5, [_Z13navier_copy_pPfS_ii_param_3];
	mov.u32 	%r6, %ctaid.y;
	mov.u32 	%r7, %ntid.y;
	mov.u32 	%r8, %tid.y;
	mad.lo.s32 	%r1, %r6, %r7, %r8;
	mov.u32 	%r9, %ctaid.x;
	mov.u32 	%r10, %ntid.x;
	mov.u32 	%r11, %tid.x;
	mad.lo.s32 	%r12, %r9, %r10, %r11;
	add.s32 	%r13, %r5, -1;
	setp.ge.s32 	%p1, %r1, %r13;
	add.s32 	%r14, %r4, -1;
	setp.ge.s32 	%p2, %r12, %r14;
	or.pred  	%p3, %p1, %p2;
	@%p3 bra 	$L__BB1_2;
	cvta.to.global.u64 	%rd3, %rd1;
	cvta.to.global.u64 	%rd4, %rd2;
	mad.lo.s32 	%r15, %r4, %r1, %r12;
	mul.wide.s32 	%rd5, %r15, 4;
	add.s64 	%rd6, %rd3, %rd5;
	ld.global.f32 	%f1, [%rd6];
	add.s64 	%rd7, %rd4, %rd5;
	st.global.f32 	[%rd7], %f1;
$L__BB1_2:
	ret;

}
	// .globl	_Z13navier_calc_pPfS_S_ddii
.visible .entry _Z13navier_calc_pPfS_S_ddii(
	.param .u64 .ptr .align 1 _Z13navier_calc_pPfS_S_ddii_param_0,
	.param .u64 .ptr .align 1 _Z13navier_calc_pPfS_S_ddii_param_1,
	.param .u64 .ptr .align 1 _Z13navier_calc_pPfS_S_ddii_param_2,
	.param .f64 _Z13navier_calc_pPfS_S_ddii_param_3,
	.param .f64 _Z13navier_calc_pPfS_S_ddii_param_4,
	.param .u32 _Z13navier_calc_pPfS_S_ddii_param_5,
	.param .u32 _Z13navier_calc_pPfS_S_ddii_param_6
)
{
	.reg .pred 	%p<4>;
	.reg .b32 	%r<21>;
	.reg .b32 	%f<9>;
	.reg .b64 	%rd<16>;
	.reg .b64 	%fd<18>;

	ld.param.u64 	%rd2, [_Z13navier_calc_pPfS_S_ddii_param_1];
	ld.param.u64 	%rd3, [_Z13navier_calc_pPfS_S_ddii_param_2];
	ld.param.f64 	%fd1, [_Z13navier_calc_pPfS_S_ddii_param_3];
	ld.param.f64 	%fd2, [_Z13navier_calc_pPfS_S_ddii_param_4];
	ld.param.u32 	%r4, [_Z13navier_calc_pPfS_S_ddii_param_5];
	ld.param.u32 	%r5, [_Z13navier_calc_pPfS_S_ddii_param_6];
	mov.u32 	%r6, %ctaid.y;
	mov.u32 	%r7, %ntid.y;
	mov.u32 	%r8, %tid.y;
	mad.lo.s32 	%r1, %r6, %r7, %r8;
	mov.u32 	%r9, %ctaid.x;
	mov.u32 	%r10, %ntid.x;
	mov.u32 	%r11, %tid.x;
	mad.lo.s32 	%r12, %r9, %r10, %r11;
	add.s32 	%r13, %r5, -1;
	setp.ge.s32 	%p1, %r1, %r13;
	add.s32 	%r14, %r4, -1;
	setp.ge.s32 	%p2, %r12, %r14;
	or.pred  	%p3, %p1, %p2;
	@%p3 bra 	$L__BB2_2;
	ld.param.u64 	%rd15, [_Z13navier_calc_pPfS_S_ddii_param_0];
	cvta.to.global.u64 	%rd4, %rd3;
	cvta.to.global.u64 	%rd5, %rd2;
	cvta.to.global.u64 	%rd6, %rd15;
	mul.f64 	%fd3, %fd2, %fd2;
	mul.lo.s32 	%r15, %r4, %r1;
	add.s32 	%r16, %r15, %r12;
	mul.wide.s32 	%rd7, %r16, 4;
	add.s64 	%rd8, %rd4, %rd7;
	ld.global.f32 	%f1, [%rd8+4];
	ld.global.f32 	%f2, [%rd8+-4];
	add.f32 	%f3, %f1, %f2;
	cvt.f64.f32 	%fd4, %f3;
	mul.f64 	%fd5, %fd1, %fd1;
	add.s32 	%r17, %r15, %r4;
	mul.wide.s32 	%rd9, %r4, 4;
	add.s64 	%rd10, %rd8, %rd9;
	ld.global.f32 	%f4, [%rd10];
	shl.b32 	%r18, %r4, 1;
	sub.s32 	%r19, %r17, %r18;
	add.s32 	%r20, %r19, %r12;
	mul.wide.s32 	%rd11, %r20, 4;
	add.s64 	%rd12, %rd4, %rd11;
	ld.global.f32 	%f5, [%rd12];
	add.f32 	%f6, %f4, %f5;
	cvt.f64.f32 	%fd6, %f6;
	mul.f64 	%fd7, %fd5, %fd6;
	fma.rn.f64 	%fd8, %fd3, %fd4, %fd7;
	add.s64 	%rd13, %rd5, %rd7;
	ld.global.f32 	%f7, [%rd13];
	cvt.f64.f32 	%fd9, %f7;
	mul.f64 	%fd10, %fd1, %fd9;
	mul.f64 	%fd11, %fd1, %fd10;
	mul.f64 	%fd12, %fd2, %fd11;
	mul.f64 	%fd13, %fd2, %fd12;
	sub.f64 	%fd14, %fd8, %fd13;
	add.f64 	%fd15, %fd5, %fd3;
	add.f64 	%fd16, %fd15, %fd15;
	div.rn.f64 	%fd17, %fd14, %fd16;
	cvt.rn.f32.f64 	%f8, %fd17;
	add.s64 	%rd14, %rd6, %rd7;
	st.global.f32 	[%rd14], %f8;
$L__BB2_2:
	ret;

}
	// .globl	_Z17navier_calc_pinitPfii
.visible .entry _Z17navier_calc_pinitPfii(
	.param .u64 .ptr .align 1 _Z17navier_calc_pinitPfii_param_0,
	.param .u32 _Z17navier_calc_pinitPfii_param_1,
	.param .u32 _Z17navier_calc_pinitPfii_param_2
)
{
	.reg .pred 	%p<8>;
	.reg .b32 	%r<20>;
	.reg .b32 	%f<4>;
	.reg .b64 	%rd<13>;

	ld.param.u64 	%rd2, [_Z17navier_calc_pinitPfii_param_0];
	ld.param.u32 	%r6, [_Z17navier_calc_pinitPfii_param_1];
	ld.param.u32 	%r7, [_Z17navier_calc_pinitPfii_param_2];
	cvta.to.global.u64 	%rd1, %rd2;
	mov.u32 	%r8, %ctaid.y;
	mov.u32 	%r9, %ntid.y;
	mov.u32 	%r10, %tid.y;
	mad.lo.s32 	%r1, %r8, %r9, %r10;
	mov.u32 	%r11, %ctaid.x;
	mov.u32 	%r12, %ntid.x;
	mov.u32 	%r13, %tid.x;
	mad.lo.s32 	%r14, %r11, %r12, %r13;
	add.s32 	%r3, %r7, -1;
	setp.ge.s32 	%p1, %r1, %r3;
	add.s32 	%r4, %r6, -1;
	setp.ge.s32 	%p2, %r14, %r4;
	or.pred  	%p3, %p1, %p2;
	@%p3 bra 	$L__BB3_9;
	setp.ne.s32 	%p4, %r14, 0;
	@%p4 bra 	$L__BB3_3;
	mul.lo.s32 	%r15, %r6, %r1;
	mul.wide.s32 	%rd3, %r15, 4;
	add.s64 	%rd4, %rd1, %rd3;
	ld.global.f32 	%f1, [%rd4+4];
	st.global.f32 	[%rd4], %f1;
$L__BB3_3:
	setp.ne.s32 	%p5, %r14, %r4;
	@%p5 bra 	$L__BB3_5;
	mad.lo.s32 	%r16, %r6, %r1, %r6;
	mul.wide.s32 	%rd5, %r16, 4;
	add.s64 	%rd6, %rd1, %rd5;
	ld.global.f32 	%f2, [%rd6+-8];
	st.global.f32 	[%rd6+-4], %f2;
$L__BB3_5:
	setp.ne.s32 	%p6, %r1, 0;
	@%p6 bra 	$L__BB3_7;
	add.s32 	%r17, %r6, %r14;
	mul.wide.s32 	%rd7, %r17, 4;
	add.s64 	%rd8, %rd1, %rd7;
	ld.global.f32 	%f3, [%rd8];
	mul.wide.s32 	%rd9, %r14, 4;
	add.s64 	%rd10, %rd1, %rd9;
	st.global.f32 	[%rd10], %f3;
$L__BB3_7:
	setp.ne.s32 	%p7, %r1, %r3;
	@%p7 bra 	$L__BB3_9;
	mad.lo.s32 	%r18, %r6, %r1, %r14;
	mul.wide.s32 	%rd11, %r18, 4;
	add.s64 	%rd12, %rd1, %rd11;
	mov.b32 	%r19, 0;
	st.global.u32 	[%rd12], %r19;
$L__BB3_9:
	ret;

}
	// .globl	_Z18navier_calc_uvcopyPfS_S_S_ii
.visible .entry _Z18navier_calc_uvcopyPfS_S_S_ii(
	.param .u64 .ptr .align 1 _Z18navier_calc_uvcopyPfS_S_S_ii_param_0,
	.param .u64 .ptr .align 1 _Z18navier_calc_uvcopyPfS_S_S_ii_param_1,
	.param .u64 .ptr .align 1 _Z18navier_calc_uvcopyPfS_S_S_ii_param_2,
	.param .u64 .ptr .align 1 _Z18navier_calc_uvcopyPfS_S_S_ii_param_3,
	.param .u32 _Z18navier_calc_uvcopyPfS_S_S_ii_param_4,
	.param .u32 _Z18navier_calc_uvcopyPfS_S_S_ii_param_5
)
{
	.reg .pred 	%p<4>;
	.reg .b32 	%r<16>;
	.reg .b32 	%f<3>;
	.reg .b64 	%rd<14>;

	ld.param.u64 	%rd1, [_Z18navier_calc_uvcopyPfS_S_S_ii_param_0];
	ld.param.u64 	%rd2, [_Z18navier_calc_uvcopyPfS_S_S_ii_param_1];
	ld.param.u64 	%rd3, [_Z18navier_calc_uvcopyPfS_S_S_ii_param_2];
	ld.param.u64 	%rd4, [_Z18navier_calc_uvcopyPfS_S_S_ii_param_3];
	ld.param.u32 	%r4, [_Z18navier_calc_uvcopyPfS_S_S_ii_param_4];
	ld.param.u32 	%r5, [_Z18navier_calc_uvcopyPfS_S_S_ii_param_5];
	mov.u32 	%r6, %ctaid.y;
	mov.u32 	%r7, %ntid.y;
	mov.u32 	%r8, %tid.y;
	mad.lo.s32 	%r1, %r6, %r7, %r8;
	mov.u32 	%r9, %ctaid.x;
	mov.u32 	%r10, %ntid.x;
	mov.u32 	%r11, %tid.x;
	mad.lo.s32 	%r12, %r9, %r10, %r11;
	add.s32 	%r13, %r5, -1;
	setp.ge.s32 	%p1, %r1, %r13;
	add.s32 	%r14, %r4, -1;
	setp.ge.s32 	%p2, %r12, %r14;
	or.pred  	%p3, %p1, %p2;
	@%p3 bra 	$L__BB4_2;
	cvta.to.global.u64 	%rd5, %rd1;
	cvta.to.global.u64 	%rd6, %rd3;
	cvta.to.global.u64 	%rd7, %rd2;
	cvta.to.global.u64 	%rd8, %rd4;
	mad.lo.s32 	%r15, %r4, %r1, %r12;
	mul.wide.s32 	%rd9, %r15, 4;
	add.s64 	%rd10, %rd5, %rd9;
	ld.global.f32 	%f1, [%rd10];
	add.s64 	%rd11, %rd6, %rd9;
	st.global.f32 	[%rd11], %f1;
	add.s64 	%rd12, %rd7, %rd9;
	ld.global.f32 	%f2, [%rd12];
	add.s64 	%rd13, %rd8, %rd9;
	st.global.f32 	[%rd13], %f2;
$L__BB4_2:
	ret;

}
	// .globl	_Z14navier_calc_uvPfS_S_S_S_dddddii
.visible .entry _Z14navier_calc_uvPfS_S_S_S_dddddii(
	.param .u64 .ptr .align 1 _Z14navier_calc_uvPfS_S_S_S_dddddii_param_0,
	.param .u64 .ptr .align 1 _Z14navier_calc_uvPfS_S_S_S_dddddii_param_1,
	.param .u64 .ptr .align 1 _Z14navier_calc_uvPfS_S_S_S_dddddii_param_2,
	.param .u64 .ptr .align 1 _Z14navier_calc_uvPfS_S_S_S_dddddii_param_3,
	.param .u64 .ptr .align 1 _Z14navier_calc_uvPfS_S_S_S_dddddii_param_4,
	.param .f64 _Z14navier_calc_uvPfS_S_S_S_dddddii_param_5,
	.param .f64 _Z14navier_calc_uvPfS_S_S_S_dddddii_param_6,
	.param .f64 _Z14navier_calc_uvPfS_S_S_S_dddddii_param_7,
	.param .f64 _Z14navier_calc_uvPfS_S_S_S_dddddii_param_8,
	.param .f64 _Z14navier_calc_uvPfS_S_S_S_dddddii_param_9,
	.param .u32 _Z14navier_calc_uvPfS_S_S_S_dddddii_param_10,
	.param .u32 _Z14navier_calc_uvPfS_S_S_S_dddddii_param_11
)
{
	.reg .pred 	%p<4>;
	.reg .b32 	%r<19>;
	.reg .b32 	%f<33>;
	.reg .b64 	%rd<27>;
	.reg .b64 	%fd<50>;

	ld.param.u64 	%rd2, [_Z14navier_calc_uvPfS_S_S_S_dddddii_param_1];
	ld.param.u64 	%rd4, [_Z14navier_calc_uvPfS_S_S_S_dddddii_param_3];
	ld.param.u64 	%rd5, [_Z14navier_calc_uvPfS_S_S_S_dddddii_param_4];
	ld.param.f64 	%fd3, [_Z14navier_calc_uvPfS_S_S_S_dddddii_param_7];
	ld.param.f64 	%fd4, [_Z14navier_calc_uvPfS_S_S_S_dddddii_param_8];
	ld.param.f64 	%fd5, [_Z14navier_calc_uvPfS_S_S_S_dddddii_param_9];
	ld.param.u32 	%r4, [_Z14navier_calc_uvPfS_S_S_S_dddddii_param_10];
	ld.param.u32 	%r5, [_Z14navier_calc_uvPfS_S_S_S_dddddii_param_11];
	mov.u32 	%r6, %ctaid.y;
	mov.u32 	%r7, %ntid.y;
	mov.u32 	%r8, %tid.y;
	mad.lo.s32 	%r1, %r6, %r7, %r8;
	mov.u32 	%r9, %ctaid.x;
	mov.u32 	%r10, %ntid.x;
	mov.u32 	%r11, %tid.x;
	mad.lo.s32 	%r12, %r9, %r10, %r11;
	add.s32 	%r13, %r5, -1;
	setp.ge.s32 	%p1, %r1, %r13;
	add.s32 	%r14, %r4, -1;
	setp.ge.s32 	%p2, %r12, %r14;
	or.pred  	%p3, %p1, %p2;
	@%p3 bra 	$L__BB5_2;
	ld.param.f64 	%fd49, [_Z14navier_calc_uvPfS_S_S_S_dddddii_param_6];
	ld.param.f64 	%fd48, [_Z14navier_calc_uvPfS_S_S_S_dddddii_param_5];
	ld.param.u64 	%rd26, [_Z14navier_calc_uvPfS_S_S_S_dddddii_param_2];
	ld.param.u64 	%rd25, [_Z14navier_calc_uvPfS_S_S_S_dddddii_param_0];
	cvta.to.global.u64 	%rd6, %rd4;
	cvta.to.global.u64 	%rd7, %rd26;
	cvta.to.global.u64 	%rd8, %rd25;
	cvta.to.global.u64 	%rd9, %rd5;
	cvta.to.global.u64 	%rd10, %rd2;
	mul.lo.s32 	%r15, %r4, %r1;
	add.s32 	%r16, %r15, %r12;
	mul.wide.s32 	%rd11, %r16, 4;
	add.s64 	%rd12, %rd6, %rd11;
	ld.global.f32 	%f1, [%rd12];
	cvt.f64.f32 	%fd6, %f1;
	div.rn.f64 	%fd7, %fd49, %fd3;
	mul.f64 	%fd8, %fd7, %fd6;
	ld.global.f32 	%f2, [%rd12+-4];
	sub.f32 	%f3, %f1, %f2;
	cvt.f64.f32 	%fd9, %f3;
	mul.f64 	%fd10, %fd8, %fd9;
	sub.f64 	%fd11, %fd6, %fd10;
	div.rn.f64 	%fd12, %fd49, %fd4;
	mul.f64 	%fd13, %fd12, %fd6;
	sub.s32 	%r17, %r15, %r4;
	add.s32 	%r18, %r17, %r12;
	mul.wide.s32 	%rd13, %r18, 4;
	add.s64 	%rd14, %rd6, %rd13;
	ld.global.f32 	%f4, [%rd14];
	sub.f32 	%f5, %f1, %f4;
	cvt.f64.f32 	%fd14, %f5;
	mul.f64 	%fd15, %fd13, %fd14;
	sub.f64 	%fd16, %fd11, %fd15;
	add.f64 	%fd17, %fd48, %fd48;
	mul.f64 	%fd18, %fd17, %fd3;
	div.rn.f64 	%fd19, %fd49, %fd18;
	add.s64 	%rd15, %rd7, %rd11;
	ld.global.f32 	%f6, [%rd15+4];
	ld.global.f32 	%f7, [%rd15+-4];
	sub.f32 	%f8, %f6, %f7;
	cvt.f64.f32 	%fd20, %f8;
	mul.f64 	%fd21, %fd19, %fd20;
	sub.f64 	%fd22, %fd16, %fd21;
	mul.f64 	%fd23, %fd49, %fd5;
	mul.f64 	%fd24, %fd3, %fd3;
	div.rn.f64 	%fd25, %fd23, %fd24;
	ld.global.f32 	%f9, [%rd12+4];
	add.f32 	%f10, %f1, %f1;
	sub.f32 	%f11, %f9, %f10;
	add.f32 	%f12, %f2, %f11;
	cvt.f64.f32 	%fd26, %f12;
	fma.rn.f64 	%fd27, %fd25, %fd26, %fd22;
	mul.f64 	%fd28, %fd4, %fd4;
	div.rn.f64 	%fd29, %fd23, %fd28;
	mul.wide.s32 	%rd16, %r4, 4;
	add.s64 	%rd17, %rd12, %rd16;
	ld.global.f32 	%f13, [%rd17];
	sub.f32 	%f14, %f13, %f10;
	add.f32 	%f15, %f4, %f14;
	cvt.f64.f32 	%fd30, %f15;
	fma.rn.f64 	%fd31, %fd29, %fd30, %fd27;
	cvt.rn.f32.f64 	%f16, %fd31;
	add.s64 	%rd18, %rd8, %rd11;
	st.global.f32 	[%rd18], %f16;
	add.s64 	%rd19, %rd9, %rd11;
	ld.global.f32 	%f17, [%rd19];
	cvt.f64.f32 	%fd32, %f17;
	mul.f64 	%fd33, %fd7, %fd32;
	ld.global.f32 	%f18, [%rd19+-4];
	sub.f32 	%f19, %f17, %f18;
	cvt.f64.f32 	%fd34, %f19;
	mul.f64 	%fd35, %fd33, %fd34;
	sub.f64 	%fd36, %fd32, %fd35;
	mul.f64 	%fd37, %fd12, %fd32;
	add.s64 	%rd20, %rd9, %rd13;
	ld.global.f32 	%f20, [%rd20];
	sub.f32 	%f21, %f17, %f20;
	cvt.f64.f32 	%fd38, %f21;
	mul.f64 	%fd39, %fd37, %fd38;
	sub.f64 	%fd40, %fd36, %fd39;
	add.s64 	%rd21, %rd15, %rd16;
	ld.global.f32 	%f22, [%rd21];
	add.s64 	%rd22, %rd7, %rd13;
	ld.global.f32 	%f23, [%rd22];
	sub.f32 	%f24, %f22, %f23;
	cvt.f64.f32 	%fd41, %f24;
	mul.f64 	%fd42, %fd19, %fd41;
	sub.f64 	%fd43, %fd40, %fd42;
	ld.global.f32 	%f25, [%rd19+4];
	add.f32 	%f26, %f17, %f17;
	sub.f32 	%f27, %f25, %f26;
	add.f32 	%f28, %f18, %f27;
	cvt.f64.f32 	%fd44, %f28;
	fma.rn.f64 	%fd45, %fd25, %fd44, %fd43;
	add.s64 	%rd23, %rd19, %rd16;
	ld.global.f32 	%f29, [%rd23];
	sub.f32 	%f30, %f29, %f26;
	add.f32 	%f31, %f20, %f30;
	cvt.f64.f32 	%fd46, %f31;
	fma.rn.f64 	%fd47, %fd29, %fd46, %fd45;
	cvt.rn.f32.f64 	%f32, %fd47;
	add.s64 	%rd24, %rd10, %rd11;
	st.global.f32 	[%rd24], %f32;
$L__BB5_2:
	ret;

}
	// .globl	_Z18navier_calc_uvinitPfS_ii
.visible .entry _Z18navier_calc_uvinitPfS_ii(
	.param .u64 .ptr .align 1 _Z18navier_calc_uvinitPfS_ii_param_0,
	.param .u64 .ptr .align 1 _Z18navier_calc_uvinitPfS_ii_param_1,
	.param .u32 _Z18navier_calc_uvinitPfS_ii_param_2,
	.param .u32 _Z18navier_calc_uvinitPfS_ii_param_3
)
{
	.reg .pred 	%p<8>;
	.reg .b32 	%r<21>;
	.reg .b64 	%rd<17>;

	ld.param.u64 	%rd3, [_Z18navier_calc_uvinitPfS_ii_param_0];
	ld.param.u64 	%rd4, [_Z18navier_calc_uvinitPfS_ii_param_1];
	ld.param.u32 	%r5, [_Z18navier_calc_uvinitPfS_ii_param_2];
	ld.param.u32 	%r6, [_Z18navier_calc_uvinitPfS_ii_param_3];
	cvta.to.global.u64 	%rd1, %rd4;
	cvta.to.global.u64 	%rd2, %rd3;
	mov.u32 	%r7, %ctaid.y;
	mov.u32 	%r8, %ntid.y;
	mov.u32 	%r9, %tid.y;
	mad.lo.s32 	%r1, %r7, %r8, %r9;
	mov.u32 	%r10, %ctaid.x;
	mov.u32 	%r11, %ntid.x;
	mov.u32 	%r12, %tid.x;
	mad.lo.s32 	%r2, %r10, %r11, %r12;
	add.s32 	%r3, %r6, -1;
	setp.ge.s32 	%p1, %r1, %r3;
	add.s32 	%r4, %r5, -1;
	setp.ge.s32 	%p2, %r2, %r4;
	or.pred  	%p3, %p1, %p2;
	@%p3 bra 	$L__BB6_9;
	setp.ne.s32 	%p4, %r2, 0;
	@%p4 bra 	$L__BB6_3;
	mul.lo.s32 	%r13, %r5, %r1;
	mul.wide.s32 	%rd5, %r13, 4;
	add.s64 	%rd6, %rd2, %rd5;
	mov.b32 	%r14, 0;
	st.global.u32 	[%rd6], %r14;
	add.s64 	%rd7, %rd1, %rd5;
	st.global.u32 	[%rd7], %r14;
$L__BB6_3:
	setp.ne.s32 	%p5, %r2, %r4;
	@%p5 bra 	$L__BB6_5;
	mad.lo.s32 	%r15, %r5, %r1, %r2;
	mul.wide.s32 	%rd8, %r15, 4;
	add.s64 	%rd9, %rd2, %rd8;
	mov.b32 	%r16, 0;
	st.global.u32 	[%rd9], %r16;
	add.s64 	%rd10, %rd1, %rd8;
	st.global.u32 	[%rd10], %r16;
$L__BB6_5:
	setp.ne.s32 	%p6, %r1, 0;
	@%p6 bra 	$L__BB6_7;
	mul.wide.s32 	%rd11, %r2, 4;
	add.s64 	%rd12, %rd2, %rd11;
	mov.b32 	%r17, 0;
	st.global.u32 	[%rd12], %r17;
	add.s64 	%rd13, %rd1, %rd11;
	st.global.u32 	[%rd13], %r17;
$L__BB6_7:
	setp.ne.s32 	%p7, %r1, %r3;
	@%p7 bra 	$L__BB6_9;
	mad.lo.s32 	%r18, %r5, %r1, %r2;
	mul.wide.s32 	%rd14, %r18, 4;
	add.s64 	%rd15, %rd2, %rd14;
	mov.b32 	%r19, 1065353216;
	st.global.u32 	[%rd15], %r19;
	add.s64 	%rd16, %rd1, %rd14;
	mov.b32 	%r20, 0;
	st.global.u32 	[%rd16], %r20;
$L__BB6_9:
	ret;

}


// ===== COMPILED SASS (sm_100) =====

	.target	sm_100

	.elftype	@"ET_EXEC"


//--------------------- .note.nv.tkinfo           --------------------------
	.section	.note.nv.tkinfo,"",@"SHT_NOTE"
	.sectionflags	@"SHF_NOTE_NV_TKINFO"
	.tkinfo
        /*0018*/ 	.word	0x00000002
        /*0030*/ 	.string	""
        /*0030*/ 	.string	"ptxas"
        /*0030*/ 	.string	"Cuda compilation tools, release 13.0, V13.0.88"
        /*0030*/ 	.string	"Build cuda_13.0.r13.0/compiler.36424714_0"
        /*0030*/ 	.string	"-arch sm_100 -m 64 "



//--------------------- .note.nv.cuinfo           --------------------------
	.section	.note.nv.cuinfo,"",@"SHT_NOTE"
	.sectionflags	@"SHF_NOTE_NV_CUINFO"
        /*0018*/ 	.short	0x0002
        /*001a*/ 	.short	0x0064
        /*001c*/ 	.short	0x0082
	.zero		2


//--------------------- .nv.info                  --------------------------
	.section	.nv.info,"",@"SHT_CUDA_INFO"
	.align	4


	//----- nvinfo : EIATTR_REGCOUNT
	.align		4
        /*0000*/ 	.byte	0x04, 0x2f
        /*0002*/ 	.short	(.L_1 - .L_0)
	.align		4
.L_0:
        /*0004*/ 	.word	index@(_Z13navier_calc_bPfS_S_S_S_ddddii)
        /*0008*/ 	.word	0x00000026


	//----- nvinfo : EIATTR_FRAME_SIZE
	.align		4
.L_1:
        /*000c*/ 	.byte	0x04, 0x11
        /*000e*/ 	.short	(.L_3 - .L_2)
	.align		4
.L_2:
        /*0010*/ 	.word	index@($__internal_3_$__cuda_sm20_div_rn_f64_full)
        /*0014*/ 	.word	0x00000000


	//----- nvinfo : EIATTR_FRAME_SIZE
	.align		4
.L_3:
        /*0018*/ 	.byte	0x04, 0x11
        /*001a*/ 	.short	(.L_5 - .L_4)
	.align		4
.L_4:
        /*001c*/ 	.word	index@($__internal_2_$__cuda_sm20_dblrcp_rn_slowpath_v3)
        /*0020*/ 	.word	0x00000000


	//----- nvinfo : EIATTR_FRAME_SIZE
	.align		4
.L_5:
        /*0024*/ 	.byte	0x04, 0x11
        /*0026*/ 	.short	(.L_7 - .L_6)
	.align		4
.L_6:
        /*0028*/ 	.word	index@(_Z13navier_calc_bPfS_S_S_S_ddddii)
        /*002c*/ 	.word	0x00000000


	//----- nvinfo : EIATTR_REGCOUNT
	.align		4
.L_7:
        /*0030*/ 	.byte	0x04, 0x2f
        /*0032*/ 	.short	(.L_9 - .L_8)
	.align		4
.L_8:
        /*0034*/ 	.word	index@(_Z13navier_copy_pPfS_ii)
        /*0038*/ 	.word	0x0000000a


	//----- nvinfo : EIATTR_FRAME_SIZE
	.align		4
.L_9:
        /*003c*/ 	.byte	0x04, 0x11
        /*003e*/ 	.short	(.L_11 - .L_10)
	.align		4
.L_10:
        /*0040*/ 	.word	index@(_Z13navier_copy_pPfS_ii)
        /*0044*/ 	.word	0x00000000


	//----- nvinfo : EIATTR_REGCOUNT
	.align		4
.L_11:
        /*0048*/ 	.byte	0x04, 0x2f
        /*004a*/ 	.short	(.L_13 - .L_12)
	.align		4
.L_12:
        /*004c*/ 	.word	index@(_Z13navier_calc_pPfS_S_ddii)
        /*0050*/ 	.word	0x0000001b


	//----- nvinfo : EIATTR_FRAME_SIZE
	.align		4
.L_13:
        /*0054*/ 	.byte	0x04, 0x11
        /*0056*/ 	.short	(.L_15 - .L_14)
	.align		4
.L_14:
        /*0058*/ 	.word	index@($__internal_1_$__cuda_sm20_div_rn_f64_full)
        /*005c*/ 	.word	0x00000000


	//----- nvinfo : EIATTR_FRAME_SIZE
	.align		4
.L_15:
        /*0060*/ 	.byte	0x04, 0x11
        /*0062*/ 	.short	(.L_17 - .L_16)
	.align		4
.L_16:
        /*0064*/ 	.word	index@(_Z13navier_calc_pPfS_S_ddii)
        /*0068*/ 	.word	0x00000000


	//----- nvinfo : EIATTR_REGCOUNT
	.align		4
.L_17:
        /*006c*/ 	.byte	0x04, 0x2f
        /*006e*/ 	.short	(.L_19 - .L_18)
	.align		4
.L_18:
        /*0070*/ 	.word	index@(_Z17navier_calc_pinitPfii)
        /*0074*/ 	.word	0x00000010


	//----- nvinfo : EIATTR_FRAME_SIZE
	.align		4
.L_19:
        /*0078*/ 	.byte	0x04, 0x11
        /*007a*/ 	.short	(.L_21 - .L_20)
	.align		4
.L_20:
        /*007c*/ 	.word	index@(_Z17navier_calc_pinitPfii)
        /*0080*/ 	.word	0x00000000


	//----- nvinfo : EIATTR_REGCOUNT
	.align		4
.L_21:
        /*0084*/ 	.byte	0x04, 0x2f
        /*0086*/ 	.short	(.L_23 - .L_22)
	.align		4
.L_22:
        /*0088*/ 	.word	index@(_Z18navier_calc_uvcopyPfS_S_S_ii)
        /*008c*/ 	.word	0x0000000e


	//----- nvinfo : EIATTR_FRAME_SIZE
	.align		4
.L_23:
        /*0090*/ 	.byte	0x04, 0x11
        /*0092*/ 	.short	(.L_25 - .L_24)
	.align		4
.L_24:
        /*0094*/ 	.word	index@(_Z18navier_calc_uvcopyPfS_S_S_ii)
        /*0098*/ 	.word	0x00000000


	//----- nvinfo : EIATTR_REGCOUNT
	.align		4
.L_25:
        /*009c*/ 	.byte	0x04, 0x2f
        /*009e*/ 	.short	(.L_27 - .L_26)
	.align		4
.L_26:
        /*00a0*/ 	.word	index@(_Z14navier_calc_uvPfS_S_S_S_dddddii)
        /*00a4*/ 	.word	0x0000002c


	//----- nvinfo : EIATTR_FRAME_SIZE
	.align		4
.L_27:
        /*00a8*/ 	.byte	0x04, 0x11
        /*00aa*/ 	.short	(.L_29 - .L_28)
	.align		4
.L_28:
        /*00ac*/ 	.word	index@($__internal_0_$__cuda_sm20_div_rn_f64_full)
        /*00b0*/ 	.word	0x00000000


	//----- nvinfo : EIATTR_FRAME_SIZE
	.align		4
.L_29:
        /*00b4*/ 	.byte	0x04, 0x11
        /*00b6*/ 	.short	(.L_31 - .L_30)
	.align		4
.L_30:
        /*00b8*/ 	.word	index@(_Z14navier_calc_uvPfS_S_S_S_dddddii)
        /*00bc*/ 	.word	0x00000000


	//----- nvinfo : EIATTR_REGCOUNT
	.align		4
.L_31:
        /*00c0*/ 	.byte	0x04, 0x2f
        /*00c2*/ 	.short	(.L_33 - .L_32)
	.align		4
.L_32:
        /*00c4*/ 	.word	index@(_Z18navier_calc_uvinitPfS_ii)
        /*00c8*/ 	.word	0x00000016


	//----- nvinfo : EIATTR_FRAME_SIZE
	.align		4
.L_33:
        /*00cc*/ 	.byte	0x04, 0x11
        /*00ce*/ 	.short	(.L_35 - .L_34)
	.align		4
.L_34:
        /*00d0*/ 	.word	index@(_Z18navier_calc_uvinitPfS_ii)
        /*00d4*/ 	.word	0x00000000


	//----- nvinfo : EIATTR_MIN_STACK_SIZE
	.align		4
.L_35:
        /*00d8*/ 	.byte	0x04, 0x12
        /*00da*/ 	.short	(.L_37 - .L_36)
	.align		4
.L_36:
        /*00dc*/ 	.word	index@(_Z18navier_calc_uvinitPfS_ii)
        /*00e0*/ 	.word	0x00000000


	//----- nvinfo : EIATTR_MIN_STACK_SIZE
	.align		4
.L_37:
        /*00e4*/ 	.byte	0x04, 0x12
        /*00e6*/ 	.short	(.L_39 - .L_38)
	.align		4
.L_38:
        /*00e8*/ 	.word	index@(_Z14navier_calc_uvPfS_S_S_S_dddddii)
        /*00ec*/ 	.word	0x00000000


	//----- nvinfo : EIATTR_MIN_STACK_SIZE
	.align		4
.L_39:
        /*00f0*/ 	.byte	0x04, 0x12
        /*00f2*/ 	.short	(.L_41 - .L_40)
	.align		4
.L_40:
        /*00f4*/ 	.word	index@(_Z18navier_calc_uvcopyPfS_S_S_ii)
        /*00f8*/ 	.word	0x00000000


	//----- nvinfo : EIATTR_MIN_STACK_SIZE
	.align		4
.L_41:
        /*00fc*/ 	.byte	0x04, 0x12
        /*00fe*/ 	.short	(.L_43 - .L_42)
	.align		4
.L_42:
        /*0100*/ 	.word	index@(_Z17navier_calc_pinitPfii)
        /*0104*/ 	.word	0x00000000


	//----- nvinfo : EIATTR_MIN_STACK_SIZE
	.align		4
.L_43:
        /*0108*/ 	.byte	0x04, 0x12
        /*010a*/ 	.short	(.L_45 - .L_44)
	.align		4
.L_44:
        /*010c*/ 	.word	index@(_Z13navier_calc_pPfS_S_ddii)
        /*0110*/ 	.word	0x00000000


	//----- nvinfo : EIATTR_MIN_STACK_SIZE
	.align		4
.L_45:
        /*0114*/ 	.byte	0x04, 0x12
        /*0116*/ 	.short	(.L_47 - .L_46)
	.align		4
.L_46:
        /*0118*/ 	.word	index@(_Z13navier_copy_pPfS_ii)
        /*011c*/ 	.word	0x00000000


	//----- nvinfo : EIATTR_MIN_STACK_SIZE
	.align		4
.L_47:
        /*0120*/ 	.byte	0x04, 0x12
        /*0122*/ 	.short	(.L_49 - .L_48)
	.align		4
.L_48:
        /*0124*/ 	.word	index@(_Z13navier_calc_bPfS_S_S_S_ddddii)
        /*0128*/ 	.word	0x00000000
.L_49:


//--------------------- .nv.compat                --------------------------
	.section	.nv.compat,"",@"SHT_CUDA_COMPAT_INFO"
	.align	4
        /*0000*/ 	.byte	0x02, 0x09, 0x00, 0x00, 0x02, 0x02, 0x01, 0x00, 0x02, 0x05, 0x05, 0x00, 0x03, 0x07, 0x01, 0x01
        /*0010*/ 	.byte	0x02, 0x03, 0x00, 0x00, 0x02, 0x06, 0x01, 0x00, 0x04, 0x0b, 0x08, 0x00, 0x01, 0x00, 0x00, 0x00
        /*0020*/ 	.byte	0x00, 0x00, 0x00, 0x00


//--------------------- .nv.info._Z18navier_calc_uvinitPfS_ii --------------------------
	.section	.nv.info._Z18navier_calc_uvinitPfS_ii,"",@"SHT_CUDA_INFO"
	.sectionflags	@""
	.align	4


	//----- nvinfo : EIATTR_CUDA_API_VERSION
	.align		4
        /*0000*/ 	.byte	0x04, 0x37
        /*0002*/ 	.short	(.L_51 - .L_50)
.L_50:
        /*0004*/ 	.word	0x00000082


	//----- nvinfo : EIATTR_KPARAM_INFO
	.align		4
.L_51:
        /*0008*/ 	.byte	0x04, 0x17
        /*000a*/ 	.short	(.L_53 - .L_52)
.L_52:
        /*000c*/ 	.word	0x00000000
        /*0010*/ 	.short	0x0003
        /*0012*/ 	.short	0x0014
        /*0014*/ 	.byte	0x00, 0xf0, 0x11, 0x00


	//----- nvinfo : EIATTR_KPARAM_INFO
	.align		4
.L_53:
        /*0018*/ 	.byte	0x04, 0x17
        /*001a*/ 	.short	(.L_55 - .L_54)
.L_54:
        /*001c*/ 	.word	0x00000000
        /*0020*/ 	.short	0x0002
        /*0022*/ 	.short	0x0010
        /*0024*/ 	.byte	0x00, 0xf0, 0x11, 0x00


	//----- nvinfo : EIATTR_KPARAM_INFO
	.align		4
.L_55:
        /*0028*/ 	.byte	0x04, 0x17
        /*002a*/ 	.short	(.L_57 - .L_56)
.L_56:
        /*002c*/ 	.word	0x00000000
        /*0030*/ 	.short	0x0001
        /*0032*/ 	.short	0x0008
        /*0034*/ 	.byte	0x00, 0xf5, 0x21, 0x00


	//----- nvinfo : EIATTR_KPARAM_INFO
	.align		4
.L_57:
        /*0038*/ 	.byte	0x04, 0x17
        /*003a*/ 	.short	(.L_59 - .L_58)
.L_58:
        /*003c*/ 	.word	0x00000000
        /*0040*/ 	.short	0x0000
        /*0042*/ 	.short	0x0000
        /*0044*/ 	.byte	0x00, 0xf5, 0x21, 0x00


	//----- nvinfo : EIATTR_SPARSE_MMA_MASK
	.align		4
.L_59:
        /*0048*/ 	.byte	0x03, 0x50
        /*004a*/ 	.short	0x0000


	//----- nvinfo : EIATTR_MAXREG_COUNT
	.align		4
        /*004c*/ 	.byte	0x03, 0x1b
        /*004e*/ 	.short	0x00ff


	//----- nvinfo : EIATTR_MERCURY_ISA_VERSION
	.align		4
        /*0050*/ 	.byte	0x03, 0x5f
        /*0052*/ 	.short	0x0101


	//----- nvinfo : EIATTR_VRC_CTA_INIT_COUNT
	.align		4
        /*0054*/ 	.byte	0x02, 0x4a
	.zero		1
	.zero		1


	//----- nvinfo : EIATTR_EXIT_INSTR_OFFSETS
	.align		4
        /*0058*/ 	.byte	0x04, 0x1c
        /*005a*/ 	.short	(.L_61 - .L_60)


	//   ....[0]....
.L_60:
        /*005c*/ 	.word	0x000000e0


	//   ....[1]....
        /*0060*/ 	.word	0x00000280


	//   ....[2]....
        /*0064*/ 	.word	0x00000310


	//----- nvinfo : EIATTR_CBANK_PARAM_SIZE
	.align		4
.L_61:
        /*0068*/ 	.byte	0x03, 0x19
        /*006a*/ 	.short	0x0018


	//----- nvinfo : EIATTR_PARAM_CBANK
	.align		4
        /*006c*/ 	.byte	0x04, 0x0a
        /*006e*/ 	.short	(.L_63 - .L_62)
	.align		4
.L_62:
        /*0070*/ 	.word	index@(.nv.constant0._Z18navier_calc_uvinitPfS_ii)
        /*0074*/ 	.short	0x0380
        /*0076*/ 	.short	0x0018


	//----- nvinfo : EIATTR_SW_WAR
	.align		4
.L_63:
        /*0078*/ 	.byte	0x04, 0x36
        /*007a*/ 	.short	(.L_65 - .L_64)
.L_64:
        /*007c*/ 	.word	0x00000008
.L_65:


//--------------------- .nv.info._Z14navier_calc_uvPfS_S_S_S_dddddii --------------------------
	.section	.nv.info._Z14navier_calc_uvPfS_S_S_S_dddddii,"",@"SHT_CUDA_INFO"
	.sectionflags	@""
	.align	4


	//----- nvinfo : EIATTR_CUDA_API_VERSION
	.align		4
        /*0000*/ 	.byte	0x04, 0x37
        /*0002*/ 	.short	(.L_67 - .L_66)
.L_66:
        /*0004*/ 	.word	0x00000082


	//----- nvinfo : EIATTR_KPARAM_INFO
	.align		4
.L_67:
        /*0008*/ 	.byte	0x04, 0x17
        /*000a*/ 	.short	(.L_69 - .L_68)
.L_68:
        /*000c*/ 	.word	0x00000000
        /*0010*/ 	.short	0x000b
        /*0012*/ 	.short	0x0054
        /*0014*/ 	.byte	0x00, 0xf0, 0x11, 0x00


	//----- nvinfo : EIATTR_KPARAM_INFO
	.align		4
.L_69:
        /*0018*/ 	.byte	0x04, 0x17
        /*001a*/ 	.short	(.L_71 - .L_70)
.L_70:
        /*001c*/ 	.word	0x00000000
        /*0020*/ 	.short	0x000a
        /*0022*/ 	.short	0x0050
        /*0024*/ 	.byte	0x00, 0xf0, 0x11, 0x00


	//----- nvinfo : EIATTR_KPARAM_INFO
	.align		4
.L_71:
        /*0028*/ 	.byte	0x04, 0x17
        /*002a*/ 	.short	(.L_73 - .L_72)
.L_72:
        /*002c*/ 	.word	0x00000000
        /*0030*/ 	.short	0x0009
        /*0032*/ 	.short	0x0048
        /*0034*/ 	.byte	0x00, 0xf0, 0x21, 0x00


	//----- nvinfo : EIATTR_KPARAM_INFO
	.align		4
.L_73:
        /*0038*/ 	.byte	0x04, 0x17
        /*003a*/ 	.short	(.L_75 - .L_74)
.L_74:
        /*003c*/ 	.word	0x00000000
        /*0040*/ 	.short	0x0008
        /*0042*/ 	.short	0x0040
        /*0044*/ 	.byte	0x00, 0xf0, 0x21, 0x00


	//----- nvinfo : EIATTR_KPARAM_INFO
	.align		4
.L_75:
        /*0048*/ 	.byte	0x04, 0x17
        /*004a*/ 	.short	(.L_77 - .L_76)
.L_76:
        /*004c*/ 	.word	0x00000000
        /*0050*/ 	.short	0x0007
        /*0052*/ 	.short	0x0038
        /*0054*/ 	.byte	0x00, 0xf0, 0x21, 0x00


	//----- nvinfo : EIATTR_KPARAM_INFO
	.align		4
.L_77:
        /*0058*/ 	.byte	0x04, 0x17
        /*005a*/ 	.short	(.L_79 - .L_78)
.L_78:
        /*005c*/ 	.word	0x00000000
        /*0060*/ 	.short	0x0006
        /*0062*/ 	.short	0x0030
        /*0064*/ 	.byte	0x00, 0xf0, 0x21, 0x00


	//----- nvinfo : EIATTR_KPARAM_INFO
	.align		4
.L_79:
        /*0068*/ 	.byte	0x04, 0x17
        /*006a*/ 	.short	(.L_81 - .L_80)
.L_80:
        /*006c*/ 	.word	0x00000000
        /*0070*/ 	.short	0x0005
        /*0072*/ 	.short	0x0028
        /*0074*/ 	.byte	0x00, 0xf0, 0x21, 0x00


	//----- nvinfo : EIATTR_KPARAM_INFO
	.align		4
.L_81:
        /*0078*/ 	.byte	0x04, 0x17
        /*007a*/ 	.short	(.L_83 - .L_82)
.L_82:
        /*007c*/ 	.word	0x00000000
        /*0080*/ 	.short	0x0004
        /*0082*/ 	.short	0x0020
        /*0084*/ 	.byte	0x00, 0xf5, 0x21, 0x00


	//----- nvinfo : EIATTR_KPARAM_INFO
	.align		4
.L_83:
        /*0088*/ 	.byte	0x04, 0x17
        /*008a*/ 	.short	(.L_85 - .L_84)
.L_84:
        /*008c*/ 	.word	0x00000000
        /*0090*/ 	.short	0x0003
        /*0092*/ 	.short	0x0018
        /*0094*/ 	.byte	0x00, 0xf5, 0x21, 0x00


	//----- nvinfo : EIATTR_KPARAM_INFO
	.align		4
.L_85:
        /*0098*/ 	.byte	0x04, 0x17
        /*009a*/ 	.short	(.L_87 - .L_86)
.L_86:
        /*009c*/ 	.word	0x00000000
        /*00a0*/ 	.short	0x0002
        /*00a2*/ 	.short	0x0010
        /*00a4*/ 	.byte	0x00, 0xf5, 0x21, 0x00


	//----- nvinfo : EIATTR_KPARAM_INFO
	.align		4
.L_87:
        /*00a8*/ 	.byte	0x04, 0x17
        /*00aa*/ 	.short	(.L_89 - .L_88)
.L_88:
        /*00ac*/ 	.word	0x00000000
        /*00b0*/ 	.short	0x0001
        /*00b2*/ 	.short	0x0008
        /*00b4*/ 	.byte	0x00, 0xf5, 0x21, 0x00


	//----- nvinfo : EIATTR_KPARAM_INFO
	.align		4
.L_89:
        /*00b8*/ 	.byte	0x04, 0x17
        /*00ba*/ 	.short	(.L_91 - .L_90)
.L_90:
        /*00bc*/ 	.word	0x00000000
        /*00c0*/ 	.short	0x0000
        /*00c2*/ 	.short	0x0000
        /*00c4*/ 	.byte	0x00, 0xf5, 0x21, 0x00


	//----- nvinfo : EIATTR_SPARSE_MMA_MASK
	.align		4
.L_91:
        /*00c8*/ 	.byte	0x03, 0x50
        /*00ca*/ 	.short	0x0000


	//----- nvinfo : EIATTR_MAXREG_COUNT
	.align		4
        /*00cc*/ 	.byte	0x03, 0x1b
        /*00ce*/ 	.short	0x00ff


	//----- nvinfo : EIATTR_MERCURY_ISA_VERSION
	.align		4
        /*00d0*/ 	.byte	0x03, 0x5f
        /*00d2*/ 	.short	0x0101


	//----- nvinfo : EIATTR_VRC_CTA_INIT_COUNT
	.align		4
        /*00d4*/ 	.byte	0x02, 0x4a
	.zero		1
	.zero		1


	//----- nvinfo : EIATTR_EXIT_INSTR_OFFSETS
	.align		4
        /*00d8*/ 	.byte	0x04, 0x1c
        /*00da*/ 	.short	(.L_93 - .L_92)


	//   ....[0]....
.L_92:
        /*00dc*/ 	.word	0x000000e0


	//   ....[1]....
        /*00e0*/ 	.word	0x00000e00


	//----- nvinfo : EIATTR_CRS_STACK_SIZE
	.align		4
.L_93:
        /*00e4*/ 	.byte	0x04, 0x1e
        /*00e6*/ 	.short	(.L_95 - .L_94)
.L_94:
        /*00e8*/ 	.word	0x00000000


	//----- nvinfo : EIATTR_CBANK_PARAM_SIZE
	.align		4
.L_95:
        /*00ec*/ 	.byte	0x03, 0x19
        /*00ee*/ 	.short	0x0058


	//----- nvinfo : EIATTR_PARAM_CBANK
	.align		4
        /*00f0*/ 	.byte	0x04, 0x0a
        /*00f2*/ 	.short	(.L_97 - .L_96)
	.align		4
.L_96:
        /*00f4*/ 	.word	index@(.nv.constant0._Z14navier_calc_uvPfS_S_S_S_dddddii)
        /*00f8*/ 	.short	0x0380
        /*00fa*/ 	.short	0x0058


	//----- nvinfo : EIATTR_SW_WAR
	.align		4
.L_97:
        /*00fc*/ 	.byte	0x04, 0x36
        /*00fe*/ 	.short	(.L_99 - .L_98)
.L_98:
        /*0100*/ 	.word	0x00000008
.L_99:


//--------------------- .nv.info._Z18navier_calc_uvcopyPfS_S_S_ii --------------------------
	.section	.nv.info._Z18navier_calc_uvcopyPfS_S_S_ii,"",@"SHT_CUDA_INFO"
	.sectionflags	@""
	.align	4


	//----- nvinfo : EIATTR_CUDA_API_VERSION
	.align		4
        /*0000*/ 	.byte	0x04, 0x37
        /*0002*/ 	.short	(.L_101 - .L_100)
.L_100:
        /*0004*/ 	.word	0x00000082


	//----- nvinfo : EIATTR_KPARAM_INFO
	.align		4
.L_101:
        /*0008*/ 	.byte	0x04, 0x17
        /*000a*/ 	.short	(.L_103 - .L_102)
.L_102:
        /*000c*/ 	.word	0x00000000
        /*0010*/ 	.short	0x0005
        /*0012*/ 	.short	0x0024
        /*0014*/ 	.byte	0x00, 0xf0, 0x11, 0x00


	//----- nvinfo : EIATTR_KPARAM_INFO
	.align		4
.L_103:
        /*0018*/ 	.byte	0x04, 0x17
        /*001a*/ 	.short	(.L_105 - .L_104)
.L_104:
        /*001c*/ 	.word	0x00000000
        /*0020*/ 	.short	0x0004
        /*0022*/ 	.short	0x0020
        /*0024*/ 	.byte	0x00, 0xf0, 0x11, 0x00


	//----- nvinfo : EIATTR_KPARAM_INFO
	.align		4
.L_105:
        /*0028*/ 	.byte	0x04, 0x17
        /*002a*/ 	.short	(.L_107 - .L_106)
.L_106:
        /*002c*/ 	.word	0x00000000
        /*0030*/ 	.short	0x0003
        /*0032*/ 	.short	0x0018
        /*0034*/ 	.byte	0x00, 0xf5, 0x21, 0x00


	//----- nvinfo : EIATTR_KPARAM_INFO
	.align		4
.L_107:
        /*0038*/ 	.byte	0x04, 0x17
        /*003a*/ 	.short	(.L_109 - .L_108)
.L_108:
        /*003c*/ 	.word	0x00000000
        /*0040*/ 	.short	0x0002
        /*0042*/ 	.short	0x0010
        /*0044*/ 	.byte	0x00, 0xf5, 0x21, 0x00


	//----- nvinfo : EIATTR_KPARAM_INFO
	.align		4
.L_109:
        /*0048*/ 	.byte	0x04, 0x17
        /*004a*/ 	.short	(.L_111 - .L_110)
.L_110:
        /*004c*/ 	.word	0x00000000
        /*0050*/ 	.short	0x0001
        /*0052*/ 	.short	0x0008
        /*0054*/ 	.byte	0x00, 0xf5, 0x21, 0x00


	//----- nvinfo : EIATTR_KPARAM_INFO
	.align		4
.L_111:
        /*0058*/ 	.byte	0x04, 0x17
        /*005a*/ 	.short	(.L_113 - .L_112)
.L_112:
        /*005c*/ 	.word	0x00000000
        /*0060*/ 	.short	0x0000
        /*0062*/ 	.short	0x0000
        /*0064*/ 	.byte	0x00, 0xf5, 0x21, 0x00


	//----- nvinfo : EIATTR_SPARSE_MMA_MASK
	.align		4
.L_113:
        /*0068*/ 	.byte	0x03, 0x50
        /*006a*/ 	.short	0x0000


	//----- nvinfo : EIATTR_MAXREG_COUNT
	.align		4
        /*006c*/ 	.byte	0x03, 0x1b
        /*006e*/ 	.short	0x00ff


	//----- nvinfo : EIATTR_MERCURY_ISA_VERSION
	.align		4
        /*0070*/ 	.byte	0x03, 0x5f
        /*0072*/ 	.short	0x0101


	//----- nvinfo : EIATTR_VRC_CTA_INIT_COUNT
	.align		4
        /*0074*/ 	.byte	0x02, 0x4a
	.zero		1
	.zero		1


	//----- nvinfo : EIATTR_EXIT_INSTR_OFFSETS
	.align		4
        /*0078*/ 	.byte	0x04, 0x1c
        /*007a*/ 	.short	(.L_115 - .L_114)


	//   ....[0]....
.L_114:
        /*007c*/ 	.word	0x000000e0


	//   ....[1]....
        /*0080*/ 	.word	0x000001d0


	//----- nvinfo : EIATTR_CBANK_PARAM_SIZE
	.align		4
.L_115:
        /*0084*/ 	.byte	0x03, 0x19
        /*0086*/ 	.short	0x0028


	//----- nvinfo : EIATTR_PARAM_CBANK
	.align		4
        /*0088*/ 	.byte	0x04, 0x0a
        /*008a*/ 	.short	(.L_117 - .L_116)
	.align		4
.L_116:
        /*008c*/ 	.word	index@(.nv.constant0._Z18navier_calc_uvcopyPfS_S_S_ii)
        /*0090*/ 	.short	0x0380
        /*0092*/ 	.short	0x0028


	//----- nvinfo : EIATTR_SW_WAR
	.align		4
.L_117:
        /*0094*/ 	.byte	0x04, 0x36
        /*0096*/ 	.short	(.L_119 - .L_118)
.L_118:
        /*0098*/ 	.word	0x00000008
.L_119:


//--------------------- .nv.info._Z17navier_calc_pinitPfii --------------------------
	.section	.nv.info._Z17navier_calc_pinitPfii,"",@"SHT_CUDA_INFO"
	.sectionflags	@""
	.align	4


	//----- nvinfo : EIATTR_CUDA_API_VERSION
	.align		4
        /*0000*/ 	.byte	0x04, 0x37
        /*0002*/ 	.short	(.L_121 - .L_120)
.L_120:
        /*0004*/ 	.word	0x00000082


	//----- nvinfo : EIATTR_KPARAM_INFO
	.align		4
.L_121:
        /*0008*/ 	.byte	0x04, 0x17
        /*000a*/ 	.short	(.L_123 - .L_122)
.L_122:
        /*000c*/ 	.word	0x00000000
        /*0010*/ 	.short	0x0002
        /*0012*/ 	.short	0x000c
        /*0014*/ 	.byte	0x00, 0xf0, 0x11, 0x00


	//----- nvinfo : EIATTR_KPARAM_INFO
	.align		4
.L_123:
        /*0018*/ 	.byte	0x04, 0x17
        /*001a*/ 	.short	(.L_125 - .L_124)
.L_124:
        /*001c*/ 	.word	0x00000000
        /*0020*/ 	.short	0x0001
        /*0022*/ 	.short	0x0008
        /*0024*/ 	.byte	0x00, 0xf0, 0x11, 0x00


	//----- nvinfo : EIATTR_KPARAM_INFO
	.align		4
.L_125:
        /*0028*/ 	.byte	0x04, 0x17
        /*002a*/ 	.short	(.L_127 - .L_126)
.L_126:
        /*002c*/ 	.word	0x00000000
        /*0030*/ 	.short	0x0000
        /*0032*/ 	.short	0x0000
        /*0034*/ 	.byte	0x00, 0xf5, 0x21, 0x00


	//----- nvinfo : EIATTR_SPARSE_MMA_MASK
	.align		4
.L_127:
        /*0038*/ 	.byte	0x03, 0x50
        /*003a*/ 	.short	0x0000


	//----- nvinfo : EIATTR_MAXREG_COUNT
	.align		4
        /*003c*/ 	.byte	0x03, 0x1b
        /*003e*/ 	.short	0x00ff


	//----- nvinfo : EIATTR_MERCURY_ISA_VERSION
	.align		4
        /*0040*/ 	.byte	0x03, 0x5f
        /*0042*/ 	.short	0x0101


	//----- nvinfo : EIATTR_VRC_CTA_INIT_COUNT
	.align		4
        /*0044*/ 	.byte	0x02, 0x4a
	.zero		1
	.zero		1


	//----- nvinfo : EIATTR_EXIT_INSTR_OFFSETS
	.align		4
        /*0048*/ 	.byte	0x04, 0x1c
        /*004a*/ 	.short	(.L_129 - .L_128)


	//   ....[0]....
.L_128:
        /*004c*/ 	.word	0x000000e0


	//   ....[1]....
        /*0050*/ 	.word	0x00000270


	//   ....[2]....
        /*0054*/ 	.word	0x000002c0


	//----- nvinfo : EIATTR_CRS_STACK_SIZE
	.align		4
.L_129:
        /*0058*/ 	.byte	0x04, 0x1e
        /*005a*/ 	.short	(.L_131 - .L_130)
.L_130:
        /*005c*/ 	.word	0x00000000


	//----- nvinfo : EIATTR_CBANK_PARAM_SIZE
	.align		4
.L_131:
        /*0060*/ 	.byte	0x03, 0x19
        /*0062*/ 	.short	0x0010


	//----- nvinfo : EIATTR_PARAM_CBANK
	.align		4
        /*0064*/ 	.byte	0x04, 0x0a
        /*0066*/ 	.short	(.L_133 - .L_132)
	.align		4
.L_132:
        /*0068*/ 	.word	index@(.nv.constant0._Z17navier_calc_pinitPfii)
        /*006c*/ 	.short	0x0380
        /*006e*/ 	.short	0x0010


	//----- nvinfo : EIATTR_SW_WAR
	.align		4
.L_133:
        /*0070*/ 	.byte	0x04, 0x36
        /*0072*/ 	.short	(.L_135 - .L_134)
.L_134:
        /*0074*/ 	.word	0x00000008
.L_135:


//--------------------- .nv.info._Z13navier_calc_pPfS_S_ddii --------------------------
	.section	.nv.info._Z13navier_calc_pPfS_S_ddii,"",@"SHT_CUDA_INFO"
	.sectionflags	@""
	.align	4


	//----- nvinfo : EIATTR_CUDA_API_VERSION
	.align		4
        /*0000*/ 	.byte	0x04, 0x37
        /*0002*/ 	.short	(.L_137 - .L_136)
.L_136:
        /*0004*/ 	.word	0x00000082


	//----- nvinfo : EIATTR_KPARAM_INFO
	.align		4
.L_137:
        /*0008*/ 	.byte	0x04, 0x17
        /*000a*/ 	.short	(.L_139 - .L_138)
.L_138:
        /*000c*/ 	.word	0x00000000
        /*0010*/ 	.short	0x0006
        /*0012*/ 	.short	0x002c
        /*0014*/ 	.byte	0x00, 0xf0, 0x11, 0x00


	//----- nvinfo : EIATTR_KPARAM_INFO
	.align		4
.L_139:
        /*0018*/ 	.byte	0x04, 0x17
        /*001a*/ 	.short	(.L_141 - .L_140)
.L_140:
        /*001c*/ 	.word	0x00000000
        /*0020*/ 	.short	0x0005
        /*0022*/ 	.short	0x0028
        /*0024*/ 	.byte	0x00, 0xf0, 0x11, 0x00


	//----- nvinfo : EIATTR_KPARAM_INFO
	.align		4
.L_141:
        /*0028*/ 	.byte	0x04, 0x17
        /*002a*/ 	.short	(.L_143 - .L_142)
.L_142:
        /*002c*/ 	.word	0x00000000
        /*0030*/ 	.short	0x0004
        /*0032*/ 	.short	0x0020
        /*0034*/ 	.byte	0x00, 0xf0, 0x21, 0x00


	//----- nvinfo : EIATTR_KPARAM_INFO
	.align		4
.L_143:
        /*0038*/ 	.byte	0x04, 0x17
        /*003a*/ 	.short	(.L_145 - .L_144)
.L_144:
        /*003c*/ 	.word	0x00000000
        /*0040*/ 	.short	0x0003
        /*0042*/ 	.short	0x0018
        /*0044*/ 	.byte	0x00, 0xf0, 0x21, 0x00


	//----- nvinfo : EIATTR_KPARAM_INFO
	.align		4
.L_145:
        /*0048*/ 	.byte	0x04, 0x17
        /*004a*/ 	.short	(.L_147 - .L_146)
.L_146:
        /*004c*/ 	.word	0x00000000
        /*0050*/ 	.short	0x0002
        /*0052*/ 	.short	0x0010
        /*0054*/ 	.byte	0x00, 0xf5, 0x21, 0x00


	//----- nvinfo : EIATTR_KPARAM_INFO
	.align		4
.L_147:
        /*0058*/ 	.byte	0x04, 0x17
        /*005a*/ 	.short	(.L_149 - .L_148)
.L_148:
        /*005c*/ 	.word	0x00000000
        /*0060*/ 	.short	0x0001
        /*0062*/ 	.short	0x0008
        /*0064*/ 	.byte	0x00, 0xf5, 0x21, 0x00


	//----- nvinfo : EIATTR_KPARAM_INFO
	.align		4
.L_149:
        /*0068*/ 	.byte	0x04, 0x17
        /*006a*/ 	.short	(.L_151 - .L_150)
.L_150:
        /*006c*/ 	.word	0x00000000
        /*0070*/ 	.short	0x0000
        /*0072*/ 	.short	0x0000
        /*0074*/ 	.byte	0x00, 0xf5, 0x21, 0x00


	//----- nvinfo : EIATTR_SPARSE_MMA_MASK
	.align		4
.L_151:
        /*0078*/ 	.byte	0x03, 0x50
        /*007a*/ 	.short	0x0000


	//----- nvinfo : EIATTR_MAXREG_COUNT
	.align		4
        /*007c*/ 	.byte	0x03, 0x1b
        /*007e*/ 	.short	0x00ff


	//----- nvinfo : EIATTR_MERCURY_ISA_VERSION
	.align		4
        /*0080*/ 	.byte	0x03, 0x5f
        /*0082*/ 	.short	0x0101


	//----- nvinfo : EIATTR_VRC_CTA_INIT_COUNT
	.align		4
        /*0084*/ 	.byte	0x02, 0x4a
	.zero		1
	.zero		1


	//----- nvinfo : EIATTR_EXIT_INSTR_OFFSETS
	.align		4
        /*0088*/ 	.byte	0x04, 0x1c
        /*008a*/ 	.short	(.L_153 - .L_152)


	//   ....[0]....
.L_152:
        /*008c*/ 	.word	0x000000e0


	//   ....[1]....
        /*0090*/ 	.word	0x00000470


	//----- nvinfo : EIATTR_CRS_STACK_SIZE
	.align		4
.L_153:
        /*0094*/ 	.byte	0x04, 0x1e
        /*0096*/ 	.short	(.L_155 - .L_154)
.L_154:
        /*0098*/ 	.word	0x00000000


	//----- nvinfo : EIATTR_CBANK_PARAM_SIZE
	.align		4
.L_155:
        /*009c*/ 	.byte	0x03, 0x19
        /*009e*/ 	.short	0x0030


	//----- nvinfo : EIATTR_PARAM_CBANK
	.align		4
        /*00a0*/ 	.byte	0x04, 0x0a
        /*00a2*/ 	.short	(.L_157 - .L_156)
	.align		4
.L_156:
        /*00a4*/ 	.word	index@(.nv.constant0._Z13navier_calc_pPfS_S_ddii)
        /*00a8*/ 	.short	0x0380
        /*00aa*/ 	.short	0x0030


	//----- nvinfo : EIATTR_SW_WAR
	.align		4
.L_157:
        /*00ac*/ 	.byte	0x04, 0x36
        /*00ae*/ 	.short	(.L_159 - .L_158)
.L_158:
        /*00b0*/ 	.word	0x00000008
.L_159:


//--------------------- .nv.info._Z13navier_copy_pPfS_ii --------------------------
	.section	.nv.info._Z13navier_copy_pPfS_ii,"",@"SHT_CUDA_INFO"
	.sectionflags	@""
	.align	4


	//----- nvinfo : EIATTR_CUDA_API_VERSION
	.align		4
        /*0000*/ 	.byte	0x04, 0x37
        /*0002*/ 	.short	(.L_161 - .L_160)
.L_160:
        /*0004*/ 	.word	0x00000082


	//----- nvinfo : EIATTR_KPARAM_INFO
	.align		4
.L_161:
        /*0008*/ 	.byte	0x04, 0x17
        /*000a*/ 	.short	(.L_163 - .L_162)
.L_162:
        /*000c*/ 	.word	0x00000000
        /*0010*/ 	.short	0x0003
        /*0012*/ 	.short	0x0014
        /*0014*/ 	.byte	0x00, 0xf0, 0x11, 0x00


	//----- nvinfo : EIATTR_KPARAM_INFO
	.align		4
.L_163:
        /*0018*/ 	.byte	0x04, 0x17
        /*001a*/ 	.short	(.L_165 - .L_164)
.L_164:
        /*001c*/ 	.word	0x00000000
        /*0020*/ 	.short	0x0002
        /*0022*/ 	.short	0x0010
        /*0024*/ 	.byte	0x00, 0xf0, 0x11, 0x00


	//----- nvinfo : EIATTR_KPARAM_INFO
	.align		4
.L_165:
        /*0028*/ 	.byte	0x04, 0x17
        /*002a*/ 	.short	(.L_167 - .L_166)
.L_166:
        /*002c*/ 	.word	0x00000000
        /*0030*/ 	.short	0x0001
        /*0032*/ 	.short	0x0008
        /*0034*/ 	.byte	0x00, 0xf5, 0x21, 0x00


	//----- nvinfo : EIATTR_KPARAM_INFO
	.align		4
.L_167:
        /*0038*/ 	.byte	0x04, 0x17
        /*003a*/ 	.short	(.L_169 - .L_168)
.L_168:
        /*003c*/ 	.word	0x00000000
        /*0040*/ 	.short	0x0000
        /*0042*/ 	.short	0x0000
        /*0044*/ 	.byte	0x00, 0xf5, 0x21, 0x00


	//----- nvinfo : EIATTR_SPARSE_MMA_MASK
	.align		4
.L_169:
        /*0048*/ 	.byte	0x03, 0x50
        /*004a*/ 	.short	0x0000


	//----- nvinfo : EIATTR_MAXREG_COUNT
	.align		4
        /*004c*/ 	.byte	0x03, 0x1b
        /*004e*/ 	.short	0x00ff


	//----- nvinfo : EIATTR_MERCURY_ISA_VERSION
	.align		4
        /*0050*/ 	.byte	0x03, 0x5f
        /*0052*/ 	.short	0x0101


	//----- nvinfo : EIATTR_VRC_CTA_INIT_COUNT
	.align		4
        /*0054*/ 	.byte	0x02, 0x4a
	.zero		1
	.zero		1


	//----- nvinfo : EIATTR_EXIT_INSTR_OFFSETS
	.align		4
        /*0058*/ 	.byte	0x04, 0x1c
        /*005a*/ 	.short	(.L_171 - .L_170)


	//   ....[0]....
.L_170:
        /*005c*/ 	.word	0x000000e0


	//   ....[1]....
        /*0060*/ 	.word	0x00000170


	//----- nvinfo : EIATTR_CBANK_PARAM_SIZE
	.align		4
.L_171:
        /*0064*/ 	.byte	0x03, 0x19
        /*0066*/ 	.short	0x0018


	//----- nvinfo : EIATTR_PARAM_CBANK
	.align		4
        /*0068*/ 	.byte	0x04, 0x0a
        /*006a*/ 	.short	(.L_173 - .L_172)
	.align		4
.L_172:
        /*006c*/ 	.word	index@(.nv.constant0._Z13navier_copy_pPfS_ii)
        /*0070*/ 	.short	0x0380
        /*0072*/ 	.short	0x0018


	//----- nvinfo : EIATTR_SW_WAR
	.align		4
.L_173:
        /*0074*/ 	.byte	0x04, 0x36
        /*0076*/ 	.short	(.L_175 - .L_174)
.L_174:
        /*0078*/ 	.word	0x00000008
.L_175:


//--------------------- .nv.info._Z13navier_calc_bPfS_S_S_S_ddddii --------------------------
	.section	.nv.info._Z13navier_calc_bPfS_S_S_S_ddddii,"",@"SHT_CUDA_INFO"
	.sectionflags	@""
	.align	4


	//----- nvinfo : EIATTR_CUDA_API_VERSION
	.align		4
        /*0000*/ 	.byte	0x04, 0x37
        /*0002*/ 	.short	(.L_177 - .L_176)
.L_176:
        /*0004*/ 	.word	0x00000082


	//----- nvinfo : EIATTR_KPARAM_INFO
	.align		4
.L_177:
        /*0008*/ 	.byte	0x04, 0x17
        /*000a*/ 	.short	(.L_179 - .L_178)
.L_178:
        /*000c*/ 	.word	0x00000000
        /*0010*/ 	.short	0x000a
        /*0012*/ 	.short	0x004c
        /*0014*/ 	.byte	0x00, 0xf0, 0x11, 0x00


	//----- nvinfo : EIATTR_KPARAM_INFO
	.align		4
.L_179:
        /*0018*/ 	.byte	0x04, 0x17
        /*001a*/ 	.short	(.L_181 - .L_180)
.L_180:
        /*001c*/ 	.word	0x00000000
        /*0020*/ 	.short	0x0009
        /*0022*/ 	.short	0x0048
        /*0024*/ 	.byte	0x00, 0xf0, 0x11, 0x00


	//----- nvinfo : EIATTR_KPARAM_INFO
	.align		4
.L_181:
        /*0028*/ 	.byte	0x04, 0x17
        /*002a*/ 	.short	(.L_183 - .L_182)
.L_182:
        /*002c*/ 	.word	0x00000000
        /*0030*/ 	.short	0x0008
        /*0032*/ 	.short	0x0040
        /*0034*/ 	.byte	0x00, 0xf0, 0x21, 0x00


	//----- nvinfo : EIATTR_KPARAM_INFO
	.align		4
.L_183:
        /*0038*/ 	.byte	0x04, 0x17
        /*003a*/ 	.short	(.L_185 - .L_184)
.L_184:
        /*003c*/ 	.word	0x00000000
        /*0040*/ 	.short	0x0007
        /*0042*/ 	.short	0x0038
        /*0044*/ 	.byte	0x00, 0xf0, 0x21, 0x00


	//----- nvinfo : EIATTR_KPARAM_INFO
	.align		4
.L_185:
        /*0048*/ 	.byte	0x04, 0x17
        /*004a*/ 	.short	(.L_187 - .L_186)
.L_186:
        /*004c*/ 	.word	0x00000000
        /*0050*/ 	.short	0x0006
        /*0052*/ 	.short	0x0030
        /*0054*/ 	.byte	0x00, 0xf0, 0x21, 0x00


	//----- nvinfo : EIATTR_KPARAM_INFO
	.align		4
.L_187:
        /*0058*/ 	.byte	0x04, 0x17
        /*005a*/ 	.short	(.L_189 - .L_188)
.L_188:
        /*005c*/ 	.word	0x00000000
        /*0060*/ 	.short	0x0005
        /*0062*/ 	.short	0x0028
        /*0064*/ 	.byte	0x00, 0xf0, 0x21, 0x00


	//----- nvinfo : EIATTR_KPARAM_INFO
	.align		4
.L_189:
        /*0068*/ 	.byte	0x04, 0x17
        /*006a*/ 	.short	(.L_191 - .L_190)
.L_190:
        /*006c*/ 	.word	0x00000000
        /*0070*/ 	.short	0x0004
        /*0072*/ 	.short	0x0020
        /*0074*/ 	.byte	0x00, 0xf5, 0x21, 0x00


	//----- nvinfo : EIATTR_KPARAM_INFO
	.align		4
.L_191:
        /*0078*/ 	.byte	0x04, 0x17
        /*007a*/ 	.short	(.L_193 - .L_192)
.L_192:
        /*007c*/ 	.word	0x00000000
        /*0080*/ 	.short	0x0003
        /*0082*/ 	.short	0x0018
        /*0084*/ 	.byte	0x00, 0xf5, 0x21, 0x00


	//----- nvinfo : EIATTR_KPARAM_INFO
	.align		4
.L_193:
        /*0088*/ 	.byte	0x04, 0x17
        /*008a*/ 	.short	(.L_195 - .L_194)
.L_194:
        /*008c*/ 	.word	0x00000000
        /*0090*/ 	.short	0x0002
        /*0092*/ 	.short	0x0010
        /*0094*/ 	.byte	0x00, 0xf5, 0x21, 0x00


	//----- nvinfo : EIATTR_KPARAM_INFO
	.align		4
.L_195:
        /*0098*/ 	.byte	0x04, 0x17
        /*009a*/ 	.short	(.L_197 - .L_196)
.L_196:
        /*009c*/ 	.word	0x00000000
        /*00a0*/ 	.short	0x0001
        /*00a2*/ 	.short	0x0008
        /*00a4*/ 	.byte	0x00, 0xf5, 0x21, 0x00


	//----- nvinfo : EIATTR_KPARAM_INFO
	.align		4
.L_197:
        /*00a8*/ 	.byte	0x04, 0x17
        /*00aa*/ 	.short	(.L_199 - .L_198)
.L_198:
        /*00ac*/ 	.word	0x00000000
        /*00b0*/ 	.short	0x0000
        /*00b2*/ 	.short	0x0000
        /*00b4*/ 	.byte	0x00, 0xf5, 0x21, 0x00


	//----- nvinfo : EIATTR_SPARSE_MMA_MASK
	.align		4
.L_199:
        /*00b8*/ 	.byte	0x03, 0x50
        /*00ba*/ 	.short	0x0000


	//----- nvinfo : EIATTR_MAXREG_COUNT
	.align		4
        /*00bc*/ 	.byte	0x03, 0x1b
        /*00be*/ 	.short	0x00ff


	//----- nvinfo : EIATTR_MERCURY_ISA_VERSION
	.align		4
        /*00c0*/ 	.byte	0x03, 0x5f
        /*00c2*/ 	.short	0x0101


	//----- nvinfo : EIATTR_VRC_CTA_INIT_COUNT
	.align		4
        /*00c4*/ 	.byte	0x02, 0x4a
	.zero		1
	.zero		1


	//----- nvinfo : EIATTR_EXIT_INSTR_OFFSETS
	.align		4
        /*00c8*/ 	.byte	0x04, 0x1c
        /*00ca*/ 	.short	(.L_201 - .L_200)


	//   ....[0]....
.L_200:
        /*00cc*/ 	.word	0x000000e0


	//   ....[1]....
        /*00d0*/ 	.word	0x00000110


	//   ....[2]....
        /*00d4*/ 	.word	0x00000b00


	//----- nvinfo : EIATTR_CRS_STACK_SIZE
	.align		4
.L_201:
        /*00d8*/ 	.byte	0x04, 0x1e
        /*00da*/ 	.short	(.L_203 - .L_202)
.L_202:
        /*00dc*/ 	.word	0x00000000


	//----- nvinfo : EIATTR_CBANK_PARAM_SIZE
	.align		4
.L_203:
        /*00e0*/ 	.byte	0x03, 0x19
        /*00e2*/ 	.short	0x0050


	//----- nvinfo : EIATTR_PARAM_CBANK
	.align		4
        /*00e4*/ 	.byte	0x04, 0x0a
        /*00e6*/ 	.short	(.L_205 - .L_204)
	.align		4
.L_204:
        /*00e8*/ 	.word	index@(.nv.constant0._Z13navier_calc_bPfS_S_S_S_ddddii)
        /*00ec*/ 	.short	0x0380
        /*00ee*/ 	.short	0x0050


	//----- nvinfo : EIATTR_SW_WAR
	.align		4
.L_205:
        /*00f0*/ 	.byte	0x04, 0x36
        /*00f2*/ 	.short	(.L_207 - .L_206)
.L_206:
        /*00f4*/ 	.word	0x00000008
.L_207:


//--------------------- .nv.callgraph             --------------------------
	.section	.nv.callgraph,"",@"SHT_CUDA_CALLGRAPH"
	.align	4
	.sectionentsize	8
	.align		4
        /*0000*/ 	.word	0x00000000
	.align		4
        /*0004*/ 	.word	0xffffffff
	.align		4
        /*0008*/ 	.word	0x00000000
	.align		4
        /*000c*/ 	.word	0xfffffffe
	.align		4
        /*0010*/ 	.word	0x00000000
	.align		4
        /*0014*/ 	.word	0xfffffffd
	.align		4
        /*0018*/ 	.word	0x00000000
	.align		4
        /*001c*/ 	.word	0xfffffffc


//--------------------- .text._Z18navier_calc_uvinitPfS_ii --------------------------
	.section	.text._Z18navier_calc_uvinitPfS_ii,"ax",@progbits
	.align	128
        .global         _Z18navier_calc_uvinitPfS_ii
        .type           _Z18navier_calc_uvinitPfS_ii,@function
        .size           _Z18navier_calc_uvinitPfS_ii,(.L_x_47 - _Z18navier_calc_uvinitPfS_ii)
        .other          _Z18navier_calc_uvinitPfS_ii,@"STO_CUDA_ENTRY STV_DEFAULT"
_Z18navier_calc_uvinitPfS_ii:
.text._Z18navier_calc_uvinitPfS_ii:
[----:B------:R-:W-:Y:S01]  /*0000*/  LDC R1, c[0x0][0x37c] ;  /* 0x0000df00ff017b82 */ /* 0x000fe20000000800 */
[----:B------:R-:W0:Y:S07]  /*0010*/  S2R R2, SR_TID.X ;  /* 0x0000000000027919 */ /* 0x000e2e0000002100 */
[----:B------:R-:W1:Y:S01]  /*0020*/  LDC R0, c[0x0][0x364] ;  /* 0x0000d900ff007b82 */ /* 0x000e620000000800 */
[----:B------:R-:W2:Y:S01]  /*0030*/  LDCU.64 UR8, c[0x0][0x390] ;  /* 0x00007200ff0877ac */ /* 0x000ea20008000a00 */
[----:B------:R-:W1:Y:S06]  /*0040*/  S2R R5, SR_TID.Y ;  /* 0x0000000000057919 */ /* 0x000e6c0000002200 */
[----:B------:R-:W0:Y:S08]  /*0050*/  S2UR UR4, SR_CTAID.X ;  /* 0x00000000000479c3 */ /* 0x000e300000002500 */
[----:B------:R-:W0:Y:S01]  /*0060*/  LDC R3, c[0x0][0x360] ;  /* 0x0000d800ff037b82 */ /* 0x000e220000000800 */
[----:B--2---:R-:W-:-:S07]  /*0070*/  UIADD3 UR5, UPT, UPT, UR8, -0x1, URZ ;  /* 0xffffffff08057890 */ /* 0x004fce000fffe0ff */
[----:B------:R-:W1:Y:S01]  /*0080*/  S2UR UR6, SR_CTAID.Y ;  /* 0x00000000000679c3 */ /* 0x000e620000002600 */
[----:B0-----:R-:W-:Y:S01]  /*0090*/  IMAD R3, R3, UR4, R2 ;  /* 0x0000000403037c24 */ /* 0x001fe2000f8e0202 */
[----:B------:R-:W-:-:S04]  /*00a0*/  UIADD3 UR4, UPT, UPT, UR9, -0x1, URZ ;  /* 0xffffffff09047890 */ /* 0x000fc8000fffe0ff */
[----:B------:R-:W-:Y:S01]  /*00b0*/  ISETP.GE.AND P0, PT, R3, UR5, PT ;  /* 0x0000000503007c0c */ /* 0x000fe2000bf06270 */
[----:B-1----:R-:W-:-:S05]  /*00c0*/  IMAD R0, R0, UR6, R5 ;  /* 0x0000000600007c24 */ /* 0x002fca000f8e0205 */
[----:B------:R-:W-:-:S13]  /*00d0*/  ISETP.GE.OR P0, PT, R0, UR4, P0 ;  /* 0x0000000400007c0c */ /* 0x000fda0008706670 */
[----:B------:R-:W-:Y:S05]  /*00e0*/  @P0 EXIT ;  /* 0x000000000000094d */ /* 0x000fea0003800000 */
[----:B------:R-:W0:Y:S01]  /*00f0*/  LDC.64 R6, c[0x0][0x380] ;  /* 0x0000e000ff067b82 */ /* 0x000e220000000a00 */
[C---:B------:R-:W-:Y:S01]  /*0100*/  ISETP.NE.AND P0, PT, R3.reuse, RZ, PT ;  /* 0x000000ff0300720c */ /* 0x040fe20003f05270 */
[----:B------:R-:W1:Y:S01]  /*0110*/  LDCU.64 UR6, c[0x0][0x358] ;  /* 0x00006b00ff0677ac */ /* 0x000e620008000a00 */
[----:B------:R-:W-:Y:S02]  /*0120*/  ISETP.NE.AND P1, PT, R3, UR5, PT ;  /* 0x0000000503007c0c */ /* 0x000fe4000bf25270 */
[C---:B------:R-:W-:Y:S02]  /*0130*/  ISETP.NE.AND P2, PT, R0.reuse, RZ, PT ;  /* 0x000000ff0000720c */ /* 0x040fe40003f45270 */
[C---:B------:R-:W-:Y:S01]  /*0140*/  ISETP.NE.AND P3, PT, R0.reuse, UR4, PT ;  /* 0x0000000400007c0c */ /* 0x040fe2000bf65270 */
[----:B------:R-:W2:Y:S06]  /*0150*/  LDC.64 R8, c[0x0][0x388] ;  /* 0x0000e200ff087b82 */ /* 0x000eac0000000a00 */
[----:B------:R-:W-:-:S02]  /*0160*/  @!P0 IMAD R17, R0, UR8, RZ ;  /* 0x0000000800118c24 */ /* 0x000fc4000f8e02ff */
[----:B------:R-:W3:Y:S01]  /*0170*/  LDC.64 R10, c[0x0][0x380] ;  /* 0x0000e000ff0a7b82 */ /* 0x000ee20000000a00 */
[----:B------:R-:W-:-:S07]  /*0180*/  @!P1 IMAD R19, R0, UR8, R3 ;  /* 0x0000000800139c24 */ /* 0x000fce000f8e0203 */
[----:B------:R-:W4:Y:S01]  /*0190*/  LDC.64 R12, c[0x0][0x388] ;  /* 0x0000e200ff0c7b82 */ /* 0x000f220000000a00 */
[----:B0-----:R-:W-:-:S05]  /*01a0*/  @!P0 IMAD.WIDE R6, R17, 0x4, R6 ;  /* 0x0000000411068825 */ /* 0x001fca00078e0206 */
[----:B-1----:R0:W-:Y:S02]  /*01b0*/  @!P0 STG.E desc[UR6][R6.64], RZ ;  /* 0x000000ff06008986 */ /* 0x0021e4000c101906 */
[----:B------:R-:W1:Y:S01]  /*01c0*/  LDC.64 R14, c[0x0][0x380] ;  /* 0x0000e000ff0e7b82 */ /* 0x000e620000000a00 */
[----:B--2---:R-:W-:-:S05]  /*01d0*/  @!P0 IMAD.WIDE R8, R17, 0x4, R8 ;  /* 0x0000000411088825 */ /* 0x004fca00078e0208 */
[----:B------:R0:W-:Y:S02]  /*01e0*/  @!P0 STG.E desc[UR6][R8.64], RZ ;  /* 0x000000ff08008986 */ /* 0x0001e4000c101906 */
[----:B------:R-:W2:Y:S01]  /*01f0*/  LDC.64 R4, c[0x0][0x388] ;  /* 0x0000e200ff047b82 */ /* 0x000ea20000000a00 */
[----:B---3--:R-:W-:-:S05]  /*0200*/  @!P1 IMAD.WIDE R10, R19, 0x4, R10 ;  /* 0x00000004130a9825 */ /* 0x008fca00078e020a */
[----:B------:R0:W-:Y:S01]  /*0210*/  @!P1 STG.E desc[UR6][R10.64], RZ ;  /* 0x000000ff0a009986 */ /* 0x0001e2000c101906 */
[----:B----4-:R-:W-:-:S05]  /*0220*/  @!P1 IMAD.WIDE R12, R19, 0x4, R12 ;  /* 0x00000004130c9825 */ /* 0x010fca00078e020c */
[----:B------:R0:W-:Y:S01]  /*0230*/  @!P1 STG.E desc[UR6][R12.64], RZ ;  /* 0x000000ff0c009986 */ /* 0x0001e2000c101906 */
[----:B-1----:R-:W-:-:S05]  /*0240*/  @!P2 IMAD.WIDE R14, R3, 0x4, R14 ;  /* 0x00000004030ea825 */ /* 0x002fca00078e020e */
[----:B------:R0:W-:Y:S01]  /*0250*/  @!P2 STG.E desc[UR6][R14.64], RZ ;  /* 0x000000ff0e00a986 */ /* 0x0001e2000c101906 */
[----:B--2---:R-:W-:-:S05]  /*0260*/  @!P2 IMAD.WIDE R4, R3, 0x4, R4 ;  /* 0x000000040304a825 */ /* 0x004fca00078e0204 */
[----:B------:R0:W-:Y:S01]  /*0270*/  @!P2 STG.E desc[UR6][R4.64], RZ ;  /* 0x000000ff0400a986 */ /* 0x0001e2000c101906 */
[----:B------:R-:W-:Y:S05]  /*0280*/  @P3 EXIT ;  /* 0x000000000000394d */ /* 0x000fea0003800000 */
[----:B0-----:R-:W0:Y:S01]  /*0290*/  LDC.64 R4, c[0x0][0x380] ;  /* 0x0000e000ff047b82 */ /* 0x001e220000000a00 */
[----:B------:R-:W-:Y:S02]  /*02a0*/  IMAD R9, R0, UR8, R3 ;  /* 0x0000000800097c24 */ /* 0x000fe4000f8e0203 */
[----:B------:R-:W-:-:S05]  /*02b0*/  HFMA2 R3, -RZ, RZ, 1.875, 0 ;  /* 0x3f800000ff037431 */ /* 0x000fca00000001ff */
[----:B------:R-:W1:Y:S01]  /*02c0*/  LDC.64 R6, c[0x0][0x388] ;  /* 0x0000e200ff067b82 */ /* 0x000e620000000a00 */
[----:B0-----:R-:W-:-:S05]  /*02d0*/  IMAD.WIDE R4, R9, 0x4, R4 ;  /* 0x0000000409047825 */ /* 0x001fca00078e0204 */
[----:B------:R-:W-:Y:S01]  /*02e0*/  STG.E desc[UR6][R4.64], R3 ;  /* 0x0000000304007986 */ /* 0x000fe2000c101906 */
[----:B-1----:R-:W-:-:S05]  /*02f0*/  IMAD.WIDE R6, R9, 0x4, R6 ;  /* 0x0000000409067825 */ /* 0x002fca00078e0206 */
[----:B------:R-:W-:Y:S01]  /*0300*/  STG.E desc[UR6][R6.64], RZ ;  /* 0x000000ff06007986 */ /* 0x000fe2000c101906 */
[----:B------:R-:W-:Y:S05]  /*0310*/  EXIT ;  /* 0x000000000000794d */ /* 0x000fea0003800000 */
.L_x_0:
[----:B------:R-:W-:-:S00]  /*0320*/  BRA `(.L_x_0) ;  /* 0xfffffffc00fc7947 */ /* 0x000fc0000383ffff */
[----:B------:R-:W-:-:S00]  /*0330*/  NOP ;  /* 0x0000000000007918 */ /* 0x000fc00000000000 */
        /* <DEDUP_REMOVED lines=12> */
.L_x_47:


//--------------------- .text._Z14navier_calc_uvPfS_S_S_S_dddddii --------------------------
	.section	.text._Z14navier_calc_uvPfS_S_S_S_dddddii,"ax",@progbits
	.align	128
        .global         _Z14navier_calc_uvPfS_S_S_S_dddddii
        .type           _Z14navier_calc_uvPfS_S_S_S_dddddii,@function
        .size           _Z14navier_calc_uvPfS_S_S_S_dddddii,(.L_x_43 - _Z14navier_calc_uvPfS_S_S_S_dddddii)
        .other          _Z14navier_calc_uvPfS_S_S_S_dddddii,@"STO_CUDA_ENTRY STV_DEFAULT"
_Z14navier_calc_uvPfS_S_S_S_dddddii:
.text._Z14navier_calc_uvPfS_S_S_S_dddddii:
        /* <DEDUP_REMOVED lines=16> */
[----:B------:R-:W1:Y:S01]  /*0100*/  LDCU.64 UR4, c[0x0][0x358] ;  /* 0x00006b00ff0477ac */ /* 0x000e620008000a00 */
[----:B------:R-:W-:Y:S01]  /*0110*/  IMAD R12, R3, UR8, R10 ;  /* 0x00000008030c7c24 */ /* 0x000fe2000f8e020a */
[----:B------:R-:W2:Y:S05]  /*0120*/  LDCU UR6, c[0x0][0x3bc] ;  /* 0x00007780ff0677ac */ /* 0x000eaa0008000800 */
[----:B------:R-:W3:Y:S01]  /*0130*/  LDC.64 R8, c[0x0][0x3b8] ;  /* 0x0000ee00ff087b82 */ /* 0x000ee20000000a00 */
[----:B------:R-:W-:-:S07]  /*0140*/  IMAD.MOV.U32 R4, RZ, RZ, 0x1 ;  /* 0x00000001ff047424 */ /* 0x000fce00078e00ff */
[----:B------:R-:W4:Y:S01]  /*0150*/  LDC.64 R14, c[0x0][0x3b0] ;  /* 0x0000ec00ff0e7b82 */ /* 0x000f220000000a00 */
[----:B0-----:R-:W-:-:S07]  /*0160*/  IMAD.WIDE R16, R12, 0x4, R16 ;  /* 0x000000040c107825 */ /* 0x001fce00078e0210 */
[----:B------:R-:W0:Y:S01]  /*0170*/  LDC R2, c[0x0][0x3b4] ;  /* 0x0000ed00ff027b82 */ /* 0x000e220000000800 */
[----:B-1----:R-:W5:Y:S01]  /*0180*/  LDG.E R32, desc[UR4][R16.64] ;  /* 0x0000000410207981 */ /* 0x002f62000c1e1900 */
[----:B--2---:R-:W3:Y:S02]  /*0190*/  MUFU.RCP64H R5, UR6 ;  /* 0x0000000600057d08 */ /* 0x004ee40008001800 */
[----:B---3--:R-:W-:Y:S01]  /*01a0*/  DFMA R6, R4, -R8, 1 ;  /* 0x3ff000000406742b */ /* 0x008fe20000000808 */
[----:B0-----:R-:W-:-:S07]  /*01b0*/  FSETP.GEU.AND P1, PT, |R2|, 6.5827683646048100446e-37, PT ;  /* 0x036000000200780b */ /* 0x001fce0003f2e200 */
[----:B------:R-:W-:-:S08]  /*01c0*/  DFMA R6, R6, R6, R6 ;  /* 0x000000060606722b */ /* 0x000fd00000000006 */
[----:B------:R-:W-:-:S08]  /*01d0*/  DFMA R6, R4, R6, R4 ;  /* 0x000000060406722b */ /* 0x000fd00000000004 */
[----:B------:R-:W-:-:S08]  /*01e0*/  DFMA R4, R6, -R8, 1 ;  /* 0x3ff000000604742b */ /* 0x000fd00000000808 */
[----:B------:R-:W-:-:S08]  /*01f0*/  DFMA R4, R6, R4, R6 ;  /* 0x000000040604722b */ /* 0x000fd00000000006 */
[----:B----4-:R-:W-:-:S08]  /*0200*/  DMUL R6, R4, R14 ;  /* 0x0000000e04067228 */ /* 0x010fd00000000000 */
[----:B------:R-:W-:-:S08]  /*0210*/  DFMA R8, R6, -R8, R14 ;  /* 0x800000080608722b */ /* 0x000fd0000000000e */
[----:B------:R-:W-:-:S10]  /*0220*/  DFMA R6, R4, R8, R6 ;  /* 0x000000080406722b */ /* 0x000fd40000000006 */
[----:B------:R-:W-:-:S05]  /*0230*/  FFMA R0, RZ, UR6, R7 ;  /* 0x00000006ff007c23 */ /* 0x000fca0008000007 */
[----:B------:R-:W-:Y:S01]  /*0240*/  FSETP.GT.AND P0, PT, |R0|, 1.469367938527859385e-39, PT ;  /* 0x001000000000780b */ /* 0x000fe20003f04200 */
[----:B-----5:R0:W1:-:S12]  /*0250*/  F2F.F64.F32 R8, R32 ;  /* 0x0000002000087310 */ /* 0x0200580000201800 */
[----:B------:R-:W-:Y:S05]  /*0260*/  @P0 BRA P1, `(.L_x_1) ;  /* 0x0000000000200947 */ /* 0x000fea0000800000 */
[----:B------:R-:W2:Y:S01]  /*0270*/  LDC R24, c[0x0][0x3b0] ;  /* 0x0000ec00ff187b82 */ /* 0x000ea20000000800 */
[----:B------:R-:W-:-:S07]  /*0280*/  MOV R14, 0x2d0 ;  /* 0x000002d0000e7802 */ /* 0x000fce0000000f00 */
[----:B------:R-:W3:Y:S08]  /*0290*/  LDC R25, c[0x0][0x3b4] ;  /* 0x0000ed00ff197b82 */ /* 0x000ef00000000800 */
[----:B------:R-:W4:Y:S08]  /*02a0*/  LDC R22, c[0x0][0x3b8] ;  /* 0x0000ee00ff167b82 */ /* 0x000f300000000800 */
[----:B------:R-:W0:Y:S02]  /*02b0*/  LDC R27, c[0x0][0x3bc] ;  /* 0x0000ef00ff1b7b82 */ /* 0x000e240000000800 */
[----:B01234-:R-:W-:Y:S05]  /*02c0*/  CALL.REL.NOINC `($__internal_0_$__cuda_sm20_div_rn_f64_full) ;  /* 0x0000000800d07944 */ /* 0x01ffea0003c00000 */
[----:B------:R-:W-:Y:S02]  /*02d0*/  IMAD.MOV.U32 R6, RZ, RZ, R38 ;  /* 0x000000ffff067224 */ /* 0x000fe400078e0026 */
[----:B------:R-:W-:-:S07]  /*02e0*/  IMAD.MOV.U32 R7, RZ, RZ, R39 ;  /* 0x000000ffff077224 */ /* 0x000fce00078e0027 */
.L_x_1:
[----:B------:R-:W2:Y:S01]  /*02f0*/  LDG.E R11, desc[UR4][R16.64+-0x4] ;  /* 0xfffffc04100b7981 */ /* 0x000ea2000c1e1900 */
[----:B------:R-:W3:Y:S01]  /*0300*/  LDCU UR6, c[0x0][0x3c4] ;  /* 0x00007880ff0677ac */ /* 0x000ee20008000800 */
[----:B------:R-:W4:Y:S01]  /*0310*/  LDC.64 R18, c[0x0][0x3c0] ;  /* 0x0000f000ff127b82 */ /* 0x000f220000000a00 */
[----:B------:R-:W-:Y:S01]  /*0320*/  MOV R4, 0x1 ;  /* 0x0000000100047802 */ /* 0x000fe20000000f00 */
[----:B-1----:R-:W-:Y:S01]  /*0330*/  DMUL R30, R8, R6 ;  /* 0x00000006081e7228 */ /* 0x002fe20000000000 */
[----:B------:R-:W1:Y:S05]  /*0340*/  LDCU.64 UR8, c[0x0][0x3b0] ;  /* 0x00007600ff0877ac */ /* 0x000e6a0008000a00 */
[----:B------:R-:W5:Y:S01]  /*0350*/  LDC R13, c[0x0][0x3b4] ;  /* 0x0000ed00ff0d7b82 */ /* 0x000f620000000800 */
[----:B---3--:R-:W4:Y:S01]  /*0360*/  MUFU.RCP64H R5, UR6 ;  /* 0x0000000600057d08 */ /* 0x008f220008001800 */
[----:B-----5:R-:W-:Y:S01]  /*0370*/  FSETP.GEU.AND P1, PT, |R13|, 6.5827683646048100446e-37, PT ;  /* 0x036000000d00780b */ /* 0x020fe20003f2e200 */
[----:B----4-:R-:W-:-:S08]  /*0380*/  DFMA R14, R4, -R18, 1 ;  /* 0x3ff00000040e742b */ /* 0x010fd00000000812 */
[----:B------:R-:W-:-:S08]  /*0390*/  DFMA R14, R14, R14, R14 ;  /* 0x0000000e0e0e722b */ /* 0x000fd0000000000e */
[----:B------:R-:W-:-:S08]  /*03a0*/  DFMA R14, R4, R14, R4 ;  /* 0x0000000e040e722b */ /* 0x000fd00000000004 */
[----:B------:R-:W-:-:S08]  /*03b0*/  DFMA R4, R14, -R18, 1 ;  /* 0x3ff000000e04742b */ /* 0x000fd00000000812 */
[----:B------:R-:W-:-:S08]  /*03c0*/  DFMA R4, R14, R4, R14 ;  /* 0x000000040e04722b */ /* 0x000fd0000000000e */
[----:B-1----:R-:W-:-:S08]  /*03d0*/  DMUL R14, R4, UR8 ;  /* 0x00000008040e7c28 */ /* 0x002fd00008000000 */
[----:B------:R-:W-:-:S08]  /*03e0*/  DFMA R18, R14, -R18, UR8 ;  /* 0x000000080e127e2b */ /* 0x000fd00008000812 */
[----:B------:R-:W-:-:S10]  /*03f0*/  DFMA R4, R4, R18, R14 ;  /* 0x000000120404722b */ /* 0x000fd4000000000e */
[----:B------:R-:W-:-:S05]  /*0400*/  FFMA R2, RZ, UR6, R5 ;  /* 0x00000006ff027c23 */ /* 0x000fca0008000005 */
[----:B------:R-:W-:Y:S01]  /*0410*/  FSETP.GT.AND P0, PT, |R2|, 1.469367938527859385e-39, PT ;  /* 0x001000000200780b */ /* 0x000fe20003f04200 */
[----:B--2---:R-:W-:-:S04]  /*0420*/  FADD R0, R32, -R11 ;  /* 0x8000000b20007221 */ /* 0x004fc80000000000 */
[----:B------:R-:W1:Y:S02]  /*0430*/  F2F.F64.F32 R14, R0 ;  /* 0x00000000000e7310 */ /* 0x000e640000201800 */
[----:B-1----:R-:W-:-:S06]  /*0440*/  DFMA R30, -R30, R14, R8 ;  /* 0x0000000e1e1e722b */ /* 0x002fcc0000000108 */
[----:B------:R-:W-:Y:S05]  /*0450*/  @P0 BRA P1, `(.L_x_2) ;  /* 0x0000000000200947 */ /* 0x000fea0000800000 */
[----:B------:R-:W1:Y:S01]  /*0460*/  LDC R24, c[0x0][0x3b0] ;  /* 0x0000ec00ff187b82 */ /* 0x000e620000000800 */
[----:B------:R-:W-:-:S07]  /*0470*/  MOV R14, 0x4c0 ;  /* 0x000004c0000e7802 */ /* 0x000fce0000000f00 */
[----:B------:R-:W2:Y:S08]  /*0480*/  LDC R25, c[0x0][0x3b4] ;  /* 0x0000ed00ff197b82 */ /* 0x000eb00000000800 */
[----:B------:R-:W3:Y:S08]  /*0490*/  LDC R22, c[0x0][0x3c0] ;  /* 0x0000f000ff167b82 */ /* 0x000ef00000000800 */
[----:B------:R-:W4:Y:S02]  /*04a0*/  LDC R27, c[0x0][0x3c4] ;  /* 0x0000f100ff1b7b82 */ /* 0x000f240000000800 */
[----:B01234-:R-:W-:Y:S05]  /*04b0*/  CALL.REL.NOINC `($__internal_0_$__cuda_sm20_div_rn_f64_full) ;  /* 0x0000000800547944 */ /* 0x01ffea0003c00000 */
[----:B------:R-:W-:Y:S02]  /*04c0*/  IMAD.MOV.U32 R4, RZ, RZ, R38 ;  /* 0x000000ffff047224 */ /* 0x000fe400078e0026 */
[----:B------:R-:W-:-:S07]  /*04d0*/  IMAD.MOV.U32 R5, RZ, RZ, R39 ;  /* 0x000000ffff057224 */ /* 0x000fce00078e0027 */
.L_x_2:
[----:B------:R-:W1:Y:S01]  /*04e0*/  LDC R0, c[0x0][0x3d0] ;  /* 0x0000f400ff007b82 */ /* 0x000e620000000800 */
[----:B------:R-:W2:Y:S07]  /*04f0*/  LDCU.128 UR8, c[0x0][0x3b0] ;  /* 0x00007600ff0877ac */ /* 0x000eae0008000c00 */
[----:B------:R-:W3:Y:S08]  /*0500*/  LDC.64 R14, c[0x0][0x398] ;  /* 0x0000e600ff0e7b82 */ /* 0x000ef00000000a00 */
[----:B------:R-:W4:Y:S01]  /*0510*/  LDC.64 R22, c[0x0][0x3a8] ;  /* 0x0000ea00ff167b82 */ /* 0x000f220000000a00 */
[----:B-1----:R-:W-:-:S07]  /*0520*/  IMAD R3, R3, R0, -R0 ;  /* 0x0000000003037224 */ /* 0x002fce00078e0a00 */
[----:B------:R-:W1:Y:S01]  /*0530*/  LDC R20, c[0x0][0x3b4] ;  /* 0x0000ed00ff147b82 */ /* 0x000e620000000800 */
[----:B------:R-:W-:-:S04]  /*0540*/  IMAD.IADD R10, R10, 0x1, R3 ;  /* 0x000000010a0a7824 */ /* 0x000fc800078e0203 */
[----:B---3--:R-:W-:-:S05]  /*0550*/  IMAD.WIDE R2, R10, 0x4, R14 ;  /* 0x000000040a027825 */ /* 0x008fca00078e020e */
[----:B------:R3:W5:Y:S01]  /*0560*/  LDG.E R0, desc[UR4][R2.64] ;  /* 0x0000000402007981 */ /* 0x000762000c1e1900 */
[----:B------:R-:W-:Y:S01]  /*0570*/  MOV R14, 0x1 ;  /* 0x00000001000e7802 */ /* 0x000fe20000000f00 */
[----:B------:R-:W-:Y:S02]  /*0580*/  DMUL R8, R8, R4 ;  /* 0x0000000408087228 */ /* 0x000fe40000000000 */
[----:B----4-:R-:W-:-:S08]  /*0590*/  DADD R22, R22, R22 ;  /* 0x0000000016167229 */ /* 0x010fd00000000016 */
[----:B--2---:R-:W-:Y:S01]  /*05a0*/  DMUL R22, R22, UR10 ;  /* 0x0000000a16167c28 */ /* 0x004fe20008000000 */
[----:B-1----:R-:W-:-:S05]  /*05b0*/  FSETP.GEU.AND P1, PT, |R20|, 6.5827683646048100446e-37, PT ;  /* 0x036000001400780b */ /* 0x002fca0003f2e200 */
[----:B------:R-:W1:Y:S02]  /*05c0*/  MUFU.RCP64H R15, R23 ;  /* 0x00000017000f7308 */ /* 0x000e640000001800 */
[----:B-1----:R-:W-:-:S08]  /*05d0*/  DFMA R18, -R22, R14, 1 ;  /* 0x3ff000001612742b */ /* 0x002fd0000000010e */
[----:B------:R-:W-:-:S08]  /*05e0*/  DFMA R18, R18, R18, R18 ;  /* 0x000000121212722b */ /* 0x000fd00000000012 */
[----:B------:R-:W-:-:S08]  /*05f0*/  DFMA R18, R14, R18, R14 ;  /* 0x000000120e12722b */ /* 0x000fd0000000000e */
[----:B------:R-:W-:-:S08]  /*0600*/  DFMA R14, -R22, R18, 1 ;  /* 0x3ff00000160e742b */ /* 0x000fd00000000112 */
[----:B------:R-:W-:-:S08]  /*0610*/  DFMA R14, R18, R14, R18 ;  /* 0x0000000e120e722b */ /* 0x000fd00000000012 */
[----:B---3--:R-:W-:-:S08]  /*0620*/  DMUL R2, R14, UR8 ;  /* 0x000000080e027c28 */ /* 0x008fd00008000000 */
[----:B------:R-:W-:-:S08]  /*0630*/  DFMA R18, -R22, R2, UR8 ;  /* 0x0000000816127e2b */ /* 0x000fd00008000102 */
[----:B------:R-:W-:-:S10]  /*0640*/  DFMA R2, R14, R18, R2 ;  /* 0x000000120e02722b */ /* 0x000fd40000000002 */
[----:B------:R-:W-:-:S05]  /*0650*/  FFMA R18, RZ, R23, R3 ;  /* 0x00000017ff127223 */ /* 0x000fca0000000003 */
[----:B------:R-:W-:Y:S01]  /*0660*/  FSETP.GT.AND P0, PT, |R18|, 1.469367938527859385e-39, PT ;  /* 0x001000001200780b */ /* 0x000fe20003f04200 */
[----:B-----5:R-:W-:-:S04]  /*0670*/  FADD R13, R32, -R0 ;  /* 0x80000000200d7221 */ /* 0x020fc80000000000 */
[----:B------:R-:W1:Y:S02]  /*0680*/  F2F.F64.F32 R14, R13 ;  /* 0x0000000d000e7310 */ /* 0x000e640000201800 */
[----:B-1----:R-:W-:-:S06]  /*0690*/  DFMA R30, -R8, R14, R30 ;  /* 0x0000000e081e722b */ /* 0x002fcc000000011e */
[----:B------:R-:W-:Y:S05]  /*06a0*/  @P0 BRA P1, `(.L_x_3) ;  /* 0x00000000001c0947 */ /* 0x000fea0000800000 */
[----:B------:R-:W1:Y:S01]  /*06b0*/  LDC R24, c[0x0][0x3b0] ;  /* 0x0000ec00ff187b82 */ /* 0x000e620000000800 */
[----:B------:R-:W-:Y:S01]  /*06c0*/  IMAD.MOV.U32 R27, RZ, RZ, R23 ;  /* 0x000000ffff1b7224 */ /* 0x000fe200078e0017 */
[----:B------:R-:W-:-:S06]  /*06d0*/  MOV R14, 0x700 ;  /* 0x00000700000e7802 */ /* 0x000fcc0000000f00 */
[----:B------:R-:W2:Y:S02]  /*06e0*/  LDC R25, c[0x0][0x3b4] ;  /* 0x0000ed00ff197b82 */ /* 0x000ea40000000800 */
[----:B012---:R-:W-:Y:S05]  /*06f0*/  CALL.REL.NOINC `($__internal_0_$__cuda_sm20_div_rn_f64_full) ;  /* 0x0000000400c47944 */ /* 0x007fea0003c00000 */
[----:B------:R-:W-:Y:S02]  /*0700*/  IMAD.MOV.U32 R2, RZ, RZ, R38 ;  /* 0x000000ffff027224 */ /* 0x000fe400078e0026 */
[----:B------:R-:W-:-:S07]  /*0710*/  IMAD.MOV.U32 R3, RZ, RZ, R39 ;  /* 0x000000ffff037224 */ /* 0x000fce00078e0027 */
.L_x_3:
[----:B------:R-:W1:Y:S08]  /*0720*/  LDC.64 R18, c[0x0][0x390] ;  /* 0x0000e400ff127b82 */ /* 0x000e700000000a00 */
[----:B------:R-:W2:Y:S01]  /*0730*/  LDC.64 R22, c[0x0][0x3b8] ;  /* 0x0000ee00ff167b82 */ /* 0x000ea20000000a00 */
[----:B------:R-:W-:Y:S01]  /*0740*/  MOV R8, 0x1 ;  /* 0x0000000100087802 */ /* 0x000fe20000000f00 */
[----:B------:R-:W3:Y:S01]  /*0750*/  LDCU.64 UR6, c[0x0][0x3c8] ;  /* 0x00007900ff0677ac */ /* 0x000ee20008000a00 */
[----:B-1----:R-:W-:-:S05]  /*0760*/  IMAD.WIDE R18, R12, 0x4, R18 ;  /* 0x000000040c127825 */ /* 0x002fca00078e0212 */
[----:B------:R-:W4:Y:S04]  /*0770*/  LDG.E R14, desc[UR4][R18.64+0x4] ;  /* 0x00000404120e7981 */ /* 0x000f28000c1e1900 */
[----:B------:R-:W4:Y:S01]  /*0780*/  LDG.E R13, desc[UR4][R18.64+-0x4] ;  /* 0xfffffc04120d7981 */ /* 0x000f22000c1e1900 */
[----:B--2---:R-:W-:-:S06]  /*0790*/  DMUL R22, R22, R22 ;  /* 0x0000001616167228 */ /* 0x004fcc0000000000 */
[----:B------:R-:W1:Y:S02]  /*07a0*/  MUFU.RCP64H R9, R23 ;  /* 0x0000001700097308 */ /* 0x000e640000001800 */
[----:B-1----:R-:W-:-:S08]  /*07b0*/  DFMA R20, -R22, R8, 1 ;  /* 0x3ff000001614742b */ /* 0x002fd00000000108 */
[----:B------:R-:W-:Y:S02]  /*07c0*/  DFMA R24, R20, R20, R20 ;  /* 0x000000141418722b */ /* 0x000fe40000000014 */
[----:B------:R-:W3:Y:S06]  /*07d0*/  LDC.64 R20, c[0x0][0x3b0] ;  /* 0x0000ec00ff147b82 */ /* 0x000eec0000000a00 */
[----:B------:R-:W-:-:S08]  /*07e0*/  DFMA R8, R8, R24, R8 ;  /* 0x000000180808722b */ /* 0x000fd00000000008 */
[----:B------:R-:W-:-:S08]  /*07f0*/  DFMA R24, -R22, R8, 1 ;  /* 0x3ff000001618742b */ /* 0x000fd00000000108 */
[----:B------:R-:W-:Y:S02]  /*0800*/  DFMA R8, R8, R24, R8 ;  /* 0x000000180808722b */ /* 0x000fe40000000008 */
[----:B---3--:R-:W-:-:S08]  /*0810*/  DMUL R20, R20, UR6 ;  /* 0x0000000614147c28 */ /* 0x008fd00008000000 */
[----:B------:R-:W-:Y:S02]  /*0820*/  DMUL R26, R20, R8 ;  /* 0x00000008141a7228 */ /* 0x000fe40000000000 */
[----:B------:R-:W-:-:S06]  /*0830*/  FSETP.GEU.AND P1, PT, |R21|, 6.5827683646048100446e-37, PT ;  /* 0x036000001500780b */ /* 0x000fcc0003f2e200 */
[----:B------:R-:W-:-:S08]  /*0840*/  DFMA R24, -R22, R26, R20 ;  /* 0x0000001a1618722b */ /* 0x000fd00000000114 */
[----:B------:R-:W-:Y:S01]  /*0850*/  DFMA R8, R8, R24, R26 ;  /* 0x000000180808722b */ /* 0x000fe2000000001a */
[----:B----4-:R-:W-:-:S09]  /*0860*/  FADD R14, R14, -R13 ;  /* 0x8000000d0e0e7221 */ /* 0x010fd20000000000 */
[----:B------:R-:W-:Y:S01]  /*0870*/  FFMA R13, RZ, R23, R9 ;  /* 0x00000017ff0d7223 */ /* 0x000fe20000000009 */
[----:B------:R-:W1:Y:S04]  /*0880*/  F2F.F64.F32 R14, R14 ;  /* 0x0000000e000e7310 */ /* 0x000e680000201800 */
[----:B------:R-:W-:Y:S01]  /*0890*/  FSETP.GT.AND P0, PT, |R13|, 1.469367938527859385e-39, PT ;  /* 0x001000000d00780b */ /* 0x000fe20003f04200 */
[----:B-1----:R-:W-:-:S12]  /*08a0*/  DFMA R30, R14, -R2, R30 ;  /* 0x800000020e1e722b */ /* 0x002fd8000000001e */
[----:B------:R-:W-:Y:S05]  /*08b0*/  @P0 BRA P1, `(.L_x_4) ;  /* 0x00000000001c0947 */ /* 0x000fea0000800000 */
[----:B------:R-:W-:Y:S01]  /*08c0*/  IMAD.MOV.U32 R27, RZ, RZ, R23 ;  /* 0x000000ffff1b7224 */ /* 0x000fe200078e0017 */
[----:B------:R-:W-:Y:S01]  /*08d0*/  MOV R14, 0x910 ;  /* 0x00000910000e7802 */ /* 0x000fe20000000f00 */
[----:B------:R-:W-:Y:S02]  /*08e0*/  IMAD.MOV.U32 R24, RZ, RZ, R20 ;  /* 0x000000ffff187224 */ /* 0x000fe400078e0014 */
[----:B------:R-:W-:-:S07]  /*08f0*/  IMAD.MOV.U32 R25, RZ, RZ, R21 ;  /* 0x000000ffff197224 */ /* 0x000fce00078e0015 */
[----:B0-----:R-:W-:Y:S05]  /*0900*/  CALL.REL.NOINC `($__internal_0_$__cuda_sm20_div_rn_f64_full) ;  /* 0x0000000400407944 */ /* 0x001fea0003c00000 */
[----:B------:R-:W-:Y:S01]  /*0910*/  MOV R8, R38 ;  /* 0x0000002600087202 */ /* 0x000fe20000000f00 */
[----:B------:R-:W-:-:S07]  /*0920*/  IMAD.MOV.U32 R9, RZ, RZ, R39 ;  /* 0x000000ffff097224 */ /* 0x000fce00078e0027 */
.L_x_4:
[----:B------:R-:W2:Y:S01]  /*0930*/  LDG.E R13, desc[UR4][R16.64+0x4] ;  /* 0x00000404100d7981 */ /* 0x000ea2000c1e1900 */
[----:B------:R-:W1:Y:S01]  /*0940*/  LDC.64 R22, c[0x0][0x3c0] ;  /* 0x0000f000ff167b82 */ /* 0x000e620000000a00 */
[----:B------:R-:W-:Y:S02]  /*0950*/  IMAD.MOV.U32 R14, RZ, RZ, 0x1 ;  /* 0x00000001ff0e7424 */ /* 0x000fe400078e00ff */
[----:B0-----:R-:W-:Y:S01]  /*0960*/  FADD R32, R32, R32 ;  /* 0x0000002020207221 */ /* 0x001fe20000000000 */
[----:B------:R-:W-:Y:S01]  /*0970*/  FSETP.GEU.AND P1, PT, |R21|, 6.5827683646048100446e-37, PT ;  /* 0x036000001500780b */ /* 0x000fe20003f2e200 */
[----:B-1----:R-:W-:-:S06]  /*0980*/  DMUL R22, R22, R22 ;  /* 0x0000001616167228 */ /* 0x002fcc0000000000 */
[----:B------:R-:W0:Y:S02]  /*0990*/  MUFU.RCP64H R15, R23 ;  /* 0x00000017000f7308 */ /* 0x000e240000001800 */
[----:B0-----:R-:W-:-:S08]  /*09a0*/  DFMA R24, -R22, R14, 1 ;  /* 0x3ff000001618742b */ /* 0x001fd0000000010e */
[----:B------:R-:W-:-:S08]  /*09b0*/  DFMA R24, R24, R24, R24 ;  /* 0x000000181818722b */ /* 0x000fd00000000018 */
[----:B------:R-:W-:-:S08]  /*09c0*/  DFMA R14, R14, R24, R14 ;  /* 0x000000180e0e722b */ /* 0x000fd0000000000e */
[----:B------:R-:W-:-:S08]  /*09d0*/  DFMA R24, -R22, R14, 1 ;  /* 0x3ff000001618742b */ /* 0x000fd0000000010e */
[----:B------:R-:W-:-:S08]  /*09e0*/  DFMA R14, R14, R24, R14 ;  /* 0x000000180e0e722b */ /* 0x000fd0000000000e */
[----:B------:R-:W-:-:S08]  /*09f0*/  DMUL R38, R20, R14 ;  /* 0x0000000e14267228 */ /* 0x000fd00000000000 */
[----:B------:R-:W-:-:S08]  /*0a00*/  DFMA R24, -R22, R38, R20 ;  /* 0x000000261618722b */ /* 0x000fd00000000114 */
[----:B------:R-:W-:Y:S01]  /*0a10*/  DFMA R38, R14, R24, R38 ;  /* 0x000000180e26722b */ /* 0x000fe20000000026 */
[----:B--2---:R-:W-:-:S04]  /*0a20*/  FADD R26, R13, -R32 ;  /* 0x800000200d1a7221 */ /* 0x004fc80000000000 */
[----:B------:R-:W-:-:S05]  /*0a30*/  FADD R26, R11, R26 ;  /* 0x0000001a0b1a7221 */ /* 0x000fca0000000000 */
[----:B------:R-:W-:Y:S01]  /*0a40*/  FFMA R11, RZ, R23, R39 ;  /* 0x00000017ff0b7223 */ /* 0x000fe20000000027 */
[----:B------:R-:W0:Y:S04]  /*0a50*/  F2F.F64.F32 R14, R26 ;  /* 0x0000001a000e7310 */ /* 0x000e280000201800 */
[----:B------:R-:W-:Y:S01]  /*0a60*/  FSETP.GT.AND P0, PT, |R11|, 1.469367938527859385e-39, PT ;  /* 0x001000000b00780b */ /* 0x000fe20003f04200 */
[----:B0-----:R-:W-:-:S12]  /*0a70*/  DFMA R30, R14, R8, R30 ;  /* 0x000000080e1e722b */ /* 0x001fd8000000001e */
[----:B------:R-:W-:Y:S05]  /*0a80*/  @P0 BRA P1, `(.L_x_5) ;  /* 0x0000000000140947 */ /* 0x000fea0000800000 */
[----:B------:R-:W-:Y:S01]  /*0a90*/  IMAD.MOV.U32 R24, RZ, RZ, R20 ;  /* 0x000000ffff187224 */ /* 0x000fe200078e0014 */
[----:B------:R-:W-:Y:S01]  /*0aa0*/  MOV R25, R21 ;  /* 0x0000001500197202 */ /* 0x000fe20000000f00 */
[----:B------:R-:W-:Y:S01]  /*0ab0*/  IMAD.MOV.U32 R27, RZ, RZ, R23 ;  /* 0x000000ffff1b7224 */ /* 0x000fe200078e0017 */
[----:B------:R-:W-:-:S07]  /*0ac0*/  MOV R14, 0xae0 ;  /* 0x00000ae0000e7802 */ /* 0x000fce0000000f00 */
[----:B------:R-:W-:Y:S05]  /*0ad0*/  CALL.REL.NOINC `($__internal_0_$__cuda_sm20_div_rn_f64_full) ;  /* 0x0000000000cc7944 */ /* 0x000fea0003c00000 */
.L_x_5:
[----:B------:R-:W0:Y:S08]  /*0ae0*/  LDC R11, c[0x0][0x3d0] ;  /* 0x0000f400ff0b7b82 */ /* 0x000e300000000800 */
[----:B------:R-:W1:Y:S08]  /*0af0*/  LDC.64 R24, c[0x0][0x380] ;  /* 0x0000e000ff187b82 */ /* 0x000e700000000a00 */
[----:B------:R-:W2:Y:S01]  /*0b00*/  LDC.64 R20, c[0x0][0x3a0] ;  /* 0x0000e800ff147b82 */ /* 0x000ea20000000a00 */
[----:B0-----:R-:W-:-:S07]  /*0b10*/  IMAD.WIDE R14, R11, 0x4, R16 ;  /* 0x000000040b0e7825 */ /* 0x001fce00078e0210 */
[----:B------:R-:W0:Y:S01]  /*0b20*/  LDC.64 R22, c[0x0][0x390] ;  /* 0x0000e400ff167b82 */ /* 0x000e220000000a00 */
[----:B------:R-:W3:Y:S01]  /*0b30*/  LDG.E R15, desc[UR4][R14.64] ;  /* 0x000000040e0f7981 */ /* 0x000ee2000c1e1900 */
[----:B-1----:R-:W-:-:S04]  /*0b40*/  IMAD.WIDE R24, R12, 0x4, R24 ;  /* 0x000000040c187825 */ /* 0x002fc800078e0218 */
[----:B--2---:R-:W-:-:S04]  /*0b50*/  IMAD.WIDE R26, R10, 0x4, R20 ;  /* 0x000000040a1a7825 */ /* 0x004fc800078e0214 */
[----:B------:R-:W-:-:S04]  /*0b60*/  IMAD.WIDE R28, R11, 0x4, R18 ;  /* 0x000000040b1c7825 */ /* 0x000fc800078e0212 */
[----:B---3--:R-:W-:-:S04]  /*0b70*/  FADD R13, -R32, R15 ;  /* 0x0000000f200d7221 */ /* 0x008fc80000000100 */
[----:B------:R-:W-:-:S04]  /*0b80*/  FADD R13, R0, R13 ;  /* 0x0000000d000d7221 */ /* 0x000fc80000000000 */
[----:B------:R-:W1:Y:S02]  /*0b90*/  F2F.F64.F32 R16, R13 ;  /* 0x0000000d00107310 */ /* 0x000e640000201800 */
[----:B-1----:R-:W-:Y:S01]  /*0ba0*/  DFMA R30, R16, R38, R30 ;  /* 0x00000026101e722b */ /* 0x002fe2000000001e */
[----:B------:R-:W-:-:S05]  /*0bb0*/  IMAD.WIDE R16, R12, 0x4, R20 ;  /* 0x000000040c107825 */ /* 0x000fca00078e0214 */
[----:B------:R-:W1:Y:S02]  /*0bc0*/  F2F.F32.F64 R35, R30 ;  /* 0x0000001e00237310 */ /* 0x000e640000301000 */
[----:B-1----:R1:W-:Y:S04]  /*0bd0*/  STG.E desc[UR4][R24.64], R35 ;  /* 0x0000002318007986 */ /* 0x0023e8000c101904 */
[----:B------:R-:W2:Y:S04]  /*0be0*/  LDG.E R14, desc[UR4][R16.64] ;  /* 0x00000004100e7981 */ /* 0x000ea8000c1e1900 */
[----:B------:R-:W3:Y:S01]  /*0bf0*/  LDG.E R0, desc[UR4][R16.64+-0x4] ;  /* 0xfffffc0410007981 */ /* 0x000ee2000c1e1900 */
[----:B0-----:R-:W-:-:S03]  /*0c00*/  IMAD.WIDE R32, R10, 0x4, R22 ;  /* 0x000000040a207825 */ /* 0x001fc600078e0216 */
[----:B------:R-:W4:Y:S04]  /*0c10*/  LDG.E R13, desc[UR4][R26.64] ;  /* 0x000000041a0d7981 */ /* 0x000f28000c1e1900 */
[----:B------:R-:W5:Y:S04]  /*0c20*/  LDG.E R28, desc[UR4][R28.64] ;  /* 0x000000041c1c7981 */ /* 0x000f68000c1e1900 */
[----:B------:R-:W5:Y:S01]  /*0c30*/  LDG.E R33, desc[UR4][R32.64] ;  /* 0x0000000420217981 */ /* 0x000f62000c1e1900 */
[----:B------:R-:W-:-:S03]  /*0c40*/  IMAD.WIDE R30, R11, 0x4, R16 ;  /* 0x000000040b1e7825 */ /* 0x000fc600078e0210 */
[----:B------:R0:W5:Y:S04]  /*0c50*/  LDG.E R10, desc[UR4][R16.64+0x4] ;  /* 0x00000404100a7981 */ /* 0x000168000c1e1900 */
[----:B------:R-:W5:Y:S01]  /*0c60*/  LDG.E R11, desc[UR4][R30.64] ;  /* 0x000000041e0b7981 */ /* 0x000f62000c1e1900 */
[----:B--2---:R-:W2:Y:S01]  /*0c70*/  F2F.F64.F32 R18, R14 ;  /* 0x0000000e00127310 */ /* 0x004ea20000201800 */
[C---:B-1----:R-:W-:Y:S01]  /*0c80*/  FADD R25, R14.reuse, R14 ;  /* 0x0000000e0e197221 */ /* 0x042fe20000000000 */
[----:B---3--:R-:W-:-:S06]  /*0c90*/  FADD R15, R14, -R0 ;  /* 0x800000000e0f7221 */ /* 0x008fcc0000000000 */
[----:B------:R-:W1:Y:S01]  /*0ca0*/  F2F.F64.F32 R20, R15 ;  /* 0x0000000f00147310 */ /* 0x000e620000201800 */
[----:B----4-:R-:W-:Y:S01]  /*0cb0*/  FADD R24, R14, -R13 ;  /* 0x8000000d0e187221 */ /* 0x010fe20000000000 */
[----:B--2---:R-:W-:Y:S01]  /*0cc0*/  DMUL R22, R18, R6 ;  /* 0x0000000612167228 */ /* 0x004fe20000000000 */
[----:B-----5:R-:W-:-:S05]  /*0cd0*/  FADD R28, R28, -R33 ;  /* 0x800000211c1c7221 */ /* 0x020fca0000000000 */
[----:B------:R-:W2:Y:S01]  /*0ce0*/  F2F.F64.F32 R6, R24 ;  /* 0x0000001800067310 */ /* 0x000ea20000201800 */
[----:B------:R-:W-:Y:S02]  /*0cf0*/  DMUL R4, R18, R4 ;  /* 0x0000000412047228 */ /* 0x000fe40000000000 */
[----:B-1----:R-:W-:-:S05]  /*0d00*/  DFMA R20, -R22, R20, R18 ;  /* 0x000000141614722b */ /* 0x002fca0000000112 */
[----:B0-----:R-:W0:Y:S01]  /*0d10*/  F2F.F64.F32 R16, R28 ;  /* 0x0000001c00107310 */ /* 0x001e220000201800 */
[----:B------:R-:W-:-:S04]  /*0d20*/  FADD R19, R10, -R25 ;  /* 0x800000190a137221 */ /* 0x000fc80000000000 */
[----:B------:R-:W-:Y:S01]  /*0d30*/  FADD R19, R0, R19 ;  /* 0x0000001300137221 */ /* 0x000fe20000000000 */
[----:B------:R-:W-:Y:S01]  /*0d40*/  FADD R0, -R25, R11 ;  /* 0x0000000b19007221 */ /* 0x000fe20000000100 */
[----:B--2---:R-:W-:Y:S01]  /*0d50*/  DFMA R4, -R4, R6, R20 ;  /* 0x000000060404722b */ /* 0x004fe20000000114 */
[----:B------:R-:W1:Y:S01]  /*0d60*/  LDC.64 R10, c[0x0][0x388] ;  /* 0x0000e200ff0a7b82 */ /* 0x000e620000000a00 */
[----:B------:R-:W2:Y:S01]  /*0d70*/  F2F.F64.F32 R6, R19 ;  /* 0x0000001300067310 */ /* 0x000ea20000201800 */
[----:B------:R-:W-:-:S05]  /*0d80*/  FADD R0, R13, R0 ;  /* 0x000000000d007221 */ /* 0x000fca0000000000 */
[----:B0-----:R-:W-:Y:S02]  /*0d90*/  DFMA R4, R16, -R2, R4 ;  /* 0x800000021004722b */ /* 0x001fe40000000004 */
[----:B------:R-:W0:Y:S06]  /*0da0*/  F2F.F64.F32 R2, R0 ;  /* 0x0000000000027310 */ /* 0x000e2c0000201800 */
[----:B--2---:R-:W-:-:S08]  /*0db0*/  DFMA R4, R6, R8, R4 ;  /* 0x000000080604722b */ /* 0x004fd00000000004 */
[----:B0-----:R-:W-:Y:S01]  /*0dc0*/  DFMA R2, R2, R38, R4 ;  /* 0x000000260202722b */ /* 0x001fe20000000004 */
[----:B-1----:R-:W-:-:S09]  /*0dd0*/  IMAD.WIDE R12, R12, 0x4, R10 ;  /* 0x000000040c0c7825 */ /* 0x002fd200078e020a */
[----:B------:R-:W0:Y:S02]  /*0de0*/  F2F.F32.F64 R3, R2 ;  /* 0x0000000200037310 */ /* 0x000e240000301000 */
[----:B0-----:R-:W-:Y:S01]  /*0df0*/  STG.E desc[UR4][R12.64], R3 ;  /* 0x000000030c007986 */ /* 0x001fe2000c101904 */
[----:B------:R-:W-:Y:S05]  /*0e00*/  EXIT ;  /* 0x000000000000794d */ /* 0x000fea0003800000 */
        .weak           $__internal_0_$__cuda_sm20_div_rn_f64_full
        .type           $__internal_0_$__cuda_sm20_div_rn_f64_full,@function
        .size           $__internal_0_$__cuda_sm20_div_rn_f64_full,(.L_x_43 - $__internal_0_$__cuda_sm20_div_rn_f64_full)
$__internal_0_$__cuda_sm20_div_rn_f64_full:
[C---:B------:R-:W-:Y:S01]  /*0e10*/  FSETP.GEU.AND P0, PT, |R27|.reuse, 1.469367938527859385e-39, PT ;  /* 0x001000001b00780b */ /* 0x040fe20003f0e200 */
[----:B------:R-:W-:Y:S01]  /*0e20*/  IMAD.MOV.U32 R26, RZ, RZ, R22 ;  /* 0x000000ffff1a7224 */ /* 0x000fe200078e0016 */
[----:B------:R-:W-:Y:S01]  /*0e30*/  LOP3.LUT R13, R27, 0x7ff00000, RZ, 0xc0, !PT ;  /* 0x7ff000001b0d7812 */ /* 0x000fe200078ec0ff */
[----:B------:R-:W-:Y:S01]  /*0e40*/  IMAD.MOV.U32 R28, RZ, RZ, R24 ;  /* 0x000000ffff1c7224 */ /* 0x000fe200078e0018 */
[----:B------:R-:W-:Y:S02]  /*0e50*/  LOP3.LUT R34, R25, 0x7ff00000, RZ, 0xc0, !PT ;  /* 0x7ff0000019227812 */ /* 0x000fe400078ec0ff */
[----:B------:R-:W-:Y:S02]  /*0e60*/  LOP3.LUT R23, R27, 0x800fffff, RZ, 0xc0, !PT ;  /* 0x800fffff1b177812 */ /* 0x000fe400078ec0ff */
[----:B------:R-:W-:Y:S02]  /*0e70*/  MOV R15, 0x1ca00000 ;  /* 0x1ca00000000f7802 */ /* 0x000fe40000000f00 */
[----:B------:R-:W-:-:S02]  /*0e80*/  ISETP.GE.U32.AND P1, PT, R34, R13, PT ;  /* 0x0000000d2200720c */ /* 0x000fc40003f26070 */
[----:B------:R-:W-:Y:S01]  /*0e90*/  LOP3.LUT R23, R23, 0x3ff00000, RZ, 0xfc, !PT ;  /* 0x3ff0000017177812 */ /* 0x000fe200078efcff */
[----:B------:R-:W-:Y:S01]  /*0ea0*/  @!P0 DMUL R22, R26, 8.98846567431157953865e+307 ;  /* 0x7fe000001a168828 */ /* 0x000fe20000000000 */
[----:B------:R-:W-:Y:S02]  /*0eb0*/  SEL R29, R15, 0x63400000, !P1 ;  /* 0x634000000f1d7807 */ /* 0x000fe40004800000 */
[----:B------:R-:W-:Y:S02]  /*0ec0*/  FSETP.GEU.AND P1, PT, |R25|, 1.469367938527859385e-39, PT ;  /* 0x001000001900780b */ /* 0x000fe40003f2e200 */
[----:B------:R-:W-:Y:S01]  /*0ed0*/  LOP3.LUT R29, R29, 0x800fffff, R25, 0xf8, !PT ;  /* 0x800fffff1d1d7812 */ /* 0x000fe200078ef819 */
[----:B------:R0:W1:Y:S10]  /*0ee0*/  MUFU.RCP64H R37, R23 ;  /* 0x0000001700257308 */ /* 0x0000740000001800 */
[----:B0-----:R-:W-:Y:S05]  /*0ef0*/  @P1 BRA `(.L_x_6) ;  /* 0x0000000000201947 */ /* 0x001fea0003800000 */
[----:B------:R-:W-:-:S04]  /*0f00*/  LOP3.LUT R33, R27, 0x7ff00000, RZ, 0xc0, !PT ;  /* 0x7ff000001b217812 */ /* 0x000fc800078ec0ff */
[----:B------:R-:W-:Y:S01]  /*0f10*/  ISETP.GE.U32.AND P1, PT, R34, R33, PT ;  /* 0x000000212200720c */ /* 0x000fe20003f26070 */
[----:B------:R-:W-:-:S03]  /*0f20*/  IMAD.MOV.U32 R34, RZ, RZ, RZ ;  /* 0x000000ffff227224 */ /* 0x000fc600078e00ff */
[----:B------:R-:W-:-:S04]  /*0f30*/  SEL R33, R15, 0x63400000, !P1 ;  /* 0x634000000f217807 */ /* 0x000fc80004800000 */
[----:B------:R-:W-:-:S04]  /*0f40*/  LOP3.LUT R33, R33, 0x80000000, R25, 0xf8, !PT ;  /* 0x8000000021217812 */ /* 0x000fc800078ef819 */
[----:B------:R-:W-:-:S06]  /*0f50*/  LOP3.LUT R35, R33, 0x100000, RZ, 0xfc, !PT ;  /* 0x0010000021237812 */ /* 0x000fcc00078efcff */
[----:B------:R-:W-:-:S10]  /*0f60*/  DFMA R28, R28, 2, -R34 ;  /* 0x400000001c1c782b */ /* 0x000fd40000000822 */
[----:B------:R-:W-:-:S07]  /*0f70*/  LOP3.LUT R34, R29, 0x7ff00000, RZ, 0xc0, !PT ;  /* 0x7ff000001d227812 */ /* 0x000fce00078ec0ff */
.L_x_6:
[----:B------:R-:W-:Y:S01]  /*0f80*/  MOV R36, 0x1 ;  /* 0x0000000100247802 */ /* 0x000fe20000000f00 */
[----:B------:R-:W-:Y:S01]  /*0f90*/  VIADD R33, R34, 0xffffffff ;  /* 0xffffffff22217836 */ /* 0x000fe20000000000 */
[----:B------:R-:W-:-:S04]  /*0fa0*/  @!P0 LOP3.LUT R13, R23, 0x7ff00000, RZ, 0xc0, !PT ;  /* 0x7ff00000170d8812 */ /* 0x000fc800078ec0ff */
[----:B-1----:R-:W-:Y:S01]  /*0fb0*/  DFMA R38, R36, -R22, 1 ;  /* 0x3ff000002426742b */ /* 0x002fe20000000816 */
[----:B------:R-:W-:Y:S01]  /*0fc0*/  ISETP.GT.U32.AND P0, PT, R33, 0x7feffffe, PT ;  /* 0x7feffffe2100780c */ /* 0x000fe20003f04070 */
[----:B------:R-:W-:-:S05]  /*0fd0*/  VIADD R33, R13, 0xffffffff ;  /* 0xffffffff0d217836 */ /* 0x000fca0000000000 */
[----:B------:R-:W-:Y:S01]  /*0fe0*/  ISETP.GT.U32.OR P0, PT, R33, 0x7feffffe, P0 ;  /* 0x7feffffe2100780c */ /* 0x000fe20000704470 */
[----:B------:R-:W-:-:S08]  /*0ff0*/  DFMA R38, R38, R38, R38 ;  /* 0x000000262626722b */ /* 0x000fd00000000026 */
[----:B------:R-:W-:-:S08]  /*1000*/  DFMA R36, R36, R38, R36 ;  /* 0x000000262424722b */ /* 0x000fd00000000024 */
[----:B------:R-:W-:-:S08]  /*1010*/  DFMA R40, R36, -R22, 1 ;  /* 0x3ff000002428742b */ /* 0x000fd00000000816 */
[----:B------:R-:W-:-:S08]  /*1020*/  DFMA R40, R36, R40, R36 ;  /* 0x000000282428722b */ /* 0x000fd00000000024 */
[----:B------:R-:W-:-:S08]  /*1030*/  DMUL R38, R40, R28 ;  /* 0x0000001c28267228 */ /* 0x000fd00000000000 */
[----:B------:R-:W-:-:S08]  /*1040*/  DFMA R36, R38, -R22, R28 ;  /* 0x800000162624722b */ /* 0x000fd0000000001c */
[----:B------:R-:W-:Y:S01]  /*1050*/  DFMA R36, R40, R36, R38 ;  /* 0x000000242824722b */ /* 0x000fe20000000026 */
[----:B------:R-:W-:Y:S10]  /*1060*/  @P0 BRA `(.L_x_7) ;  /* 0x0000000000700947 */ /* 0x000ff40003800000 */
[----:B------:R-:W-:Y:S01]  /*1070*/  LOP3.LUT R24, R25, 0x7ff00000, RZ, 0xc0, !PT ;  /* 0x7ff0000019187812 */ /* 0x000fe200078ec0ff */
[----:B------:R-:W-:Y:S01]  /*1080*/  IMAD.MOV.U32 R34, RZ, RZ, RZ ;  /* 0x000000ffff227224 */ /* 0x000fe200078e00ff */
[----:B------:R-:W-:-:S04]  /*1090*/  LOP3.LUT R13, R27, 0x7ff00000, RZ, 0xc0, !PT ;  /* 0x7ff000001b0d7812 */ /* 0x000fc800078ec0ff */
[CC--:B------:R-:W-:Y:S02]  /*10a0*/  VIADDMNMX R25, R24.reuse, -R13.reuse, 0xb9600000, !PT ;  /* 0xb960000018197446 */ /* 0x0c0fe4000780090d */
[----:B------:R-:W-:Y:S02]  /*10b0*/  ISETP.GE.U32.AND P0, PT, R24, R13, PT ;  /* 0x0000000d1800720c */ /* 0x000fe40003f06070 */
[----:B------:R-:W-:Y:S02]  /*10c0*/  VIMNMX R25, PT, PT, R25, 0x46a00000, PT ;  /* 0x46a0000019197848 */ /* 0x000fe40003fe0100 */
[----:B------:R-:W-:-:S04]  /*10d0*/  SEL R24, R15, 0x63400000, !P0 ;  /* 0x634000000f187807 */ /* 0x000fc80004000000 */
[----:B------:R-:W-:-:S05]  /*10e0*/  IADD3 R24, PT, PT, -R24, R25, RZ ;  /* 0x0000001918187210 */ /* 0x000fca0007ffe1ff */
[----:B------:R-:W-:-:S06]  /*10f0*/  VIADD R35, R24, 0x7fe00000 ;  /* 0x7fe0000018237836 */ /* 0x000fcc0000000000 */
[----:B------:R-:W-:-:S10]  /*1100*/  DMUL R38, R36, R34 ;  /* 0x0000002224267228 */ /* 0x000fd40000000000 */
[----:B------:R-:W-:-:S13]  /*1110*/  FSETP.GTU.AND P0, PT, |R39|, 1.469367938527859385e-39, PT ;  /* 0x001000002700780b */ /* 0x000fda0003f0c200 */
[----:B------:R-:W-:Y:S05]  /*1120*/  @P0 BRA `(.L_x_8) ;  /* 0x0000000000940947 */ /* 0x000fea0003800000 */
[----:B------:R-:W-:Y:S01]  /*1130*/  DFMA R22, R36, -R22, R28 ;  /* 0x800000162416722b */ /* 0x000fe2000000001c */
[----:B------:R-:W-:-:S09]  /*1140*/  MOV R34, RZ ;  /* 0x000000ff00227202 */ /* 0x000fd20000000f00 */
[C---:B------:R-:W-:Y:S02]  /*1150*/  FSETP.NEU.AND P0, PT, R23.reuse, RZ, PT ;  /* 0x000000ff1700720b */ /* 0x040fe40003f0d000 */
[----:B------:R-:W-:-:S04]  /*1160*/  LOP3.LUT R26, R23, 0x80000000, R27, 0x48, !PT ;  /* 0x80000000171a7812 */ /* 0x000fc800078e481b */
[----:B------:R-:W-:-:S07]  /*1170*/  LOP3.LUT R35, R26, R35, RZ, 0xfc, !PT ;  /* 0x000000231a237212 */ /* 0x000fce00078efcff */
[----:B------:R-:W-:Y:S05]  /*1180*/  @!P0 BRA `(.L_x_8) ;  /* 0x00000000007c8947 */ /* 0x000fea0003800000 */
[----:B------:R-:W-:Y:S01]  /*1190*/  IMAD.MOV R23, RZ, RZ, -R24 ;  /* 0x000000ffff177224 */ /* 0x000fe200078e0a18 */
[----:B------:R-:W-:Y:S01]  /*11a0*/  IADD3 R24, PT, PT, -R24, -0x43300000, RZ ;  /* 0xbcd0000018187810 */ /* 0x000fe20007ffe1ff */
[----:B------:R-:W-:-:S06]  /*11b0*/  IMAD.MOV.U32 R22, RZ, RZ, RZ ;  /* 0x000000ffff167224 */ /* 0x000fcc00078e00ff */
[----:B------:R-:W-:Y:S02]  /*11c0*/  DFMA R22, R38, -R22, R36 ;  /* 0x800000162616722b */ /* 0x000fe40000000024 */
[----:B------:R-:W-:-:S08]  /*11d0*/  DMUL.RP R36, R36, R34 ;  /* 0x0000002224247228 */ /* 0x000fd00000008000 */
[----:B------:R-:W-:Y:S02]  /*11e0*/  FSETP.NEU.AND P0, PT, |R23|, R24, PT ;  /* 0x000000181700720b */ /* 0x000fe40003f0d200 */
[----:B------:R-:W-:Y:S02]  /*11f0*/  LOP3.LUT R13, R37, R26, RZ, 0x3c, !PT ;  /* 0x0000001a250d7212 */ /* 0x000fe400078e3cff */
[----:B------:R-:W-:Y:S02]  /*1200*/  FSEL R38, R36, R38, !P0 ;  /* 0x0000002624267208 */ /* 0x000fe40004000000 */
[----:B------:R-:W-:Y:S01]  /*1210*/  FSEL R39, R13, R39, !P0 ;  /* 0x000000270d277208 */ /* 0x000fe20004000000 */
[----:B------:R-:W-:Y:S06]  /*1220*/  BRA `(.L_x_8) ;  /* 0x0000000000547947 */ /* 0x000fec0003800000 */
.L_x_7:
[----:B------:R-:W-:-:S14]  /*1230*/  DSETP.NAN.AND P0, PT, R24, R24, PT ;  /* 0x000000181800722a */ /* 0x000fdc0003f08000 */
[----:B------:R-:W-:Y:S05]  /*1240*/  @P0 BRA `(.L_x_9) ;  /* 0x0000000000440947 */ /* 0x000fea0003800000 */
[----:B------:R-:W-:-:S14]  /*1250*/  DSETP.NAN.AND P0, PT, R26, R26, PT ;  /* 0x0000001a1a00722a */ /* 0x000fdc0003f08000 */
[----:B------:R-:W-:Y:S05]  /*1260*/  @P0 BRA `(.L_x_10) ;  /* 0x0000000000300947 */ /* 0x000fea0003800000 */
[----:B------:R-:W-:Y:S01]  /*1270*/  ISETP.NE.AND P0, PT, R34, R13, PT ;  /* 0x0000000d2200720c */ /* 0x000fe20003f05270 */
[----:B------:R-:W-:Y:S01]  /*1280*/  IMAD.MOV.U32 R39, RZ, RZ, -0x80000 ;  /* 0xfff80000ff277424 */ /* 0x000fe200078e00ff */
[----:B------:R-:W-:-:S11]  /*1290*/  MOV R38, 0x0 ;  /* 0x0000000000267802 */ /* 0x000fd60000000f00 */
[----:B------:R-:W-:Y:S05]  /*12a0*/  @!P0 BRA `(.L_x_8) ;  /* 0x0000000000348947 */ /* 0x000fea0003800000 */
[----:B------:R-:W-:Y:S02]  /*12b0*/  ISETP.NE.AND P0, PT, R34, 0x7ff00000, PT ;  /* 0x7ff000002200780c */ /* 0x000fe40003f05270 */
[----:B------:R-:W-:Y:S02]  /*12c0*/  LOP3.LUT R39, R25, 0x80000000, R27, 0x48, !PT ;  /* 0x8000000019277812 */ /* 0x000fe400078e481b */
[----:B------:R-:W-:-:S13]  /*12d0*/  ISETP.EQ.OR P0, PT, R13, RZ, !P0 ;  /* 0x000000ff0d00720c */ /* 0x000fda0004702670 */
[----:B------:R-:W-:Y:S01]  /*12e0*/  @P0 LOP3.LUT R13, R39, 0x7ff00000, RZ, 0xfc, !PT ;  /* 0x7ff00000270d0812 */ /* 0x000fe200078efcff */
[----:B------:R-:W-:Y:S01]  /*12f0*/  @!P0 IMAD.MOV.U32 R38, RZ, RZ, RZ ;  /* 0x000000ffff268224 */ /* 0x000fe200078e00ff */
[----:B------:R-:W-:-:S03]  /*1300*/  @P0 MOV R38, RZ ;  /* 0x000000ff00260202 */ /* 0x000fc60000000f00 */
[----:B------:R-:W-:Y:S01]  /*1310*/  @P0 IMAD.MOV.U32 R39, RZ, RZ, R13 ;  /* 0x000000ffff270224 */ /* 0x000fe200078e000d */
[----:B------:R-:W-:Y:S06]  /*1320*/  BRA `(.L_x_8) ;  /* 0x0000000000147947 */ /* 0x000fec0003800000 */
.L_x_10:
[----:B------:R-:W-:Y:S01]  /*1330*/  LOP3.LUT R39, R27, 0x80000, RZ, 0xfc, !PT ;  /* 0x000800001b277812 */ /* 0x000fe200078efcff */
[----:B------:R-:W-:Y:S01]  /*1340*/  IMAD.MOV.U32 R38, RZ, RZ, R26 ;  /* 0x000000ffff267224 */ /* 0x000fe200078e001a */
[----:B------:R-:W-:Y:S06]  /*1350*/  BRA `(.L_x_8) ;  /* 0x0000000000087947 */ /* 0x000fec0003800000 */
.L_x_9:
[----:B------:R-:W-:Y:S02]  /*1360*/  LOP3.LUT R39, R25, 0x80000, RZ, 0xfc, !PT ;  /* 0x0008000019277812 */ /* 0x000fe400078efcff */
[----:B------:R-:W-:-:S07]  /*1370*/  MOV R38, R24 ;  /* 0x0000001800267202 */ /* 0x000fce0000000f00 */
.L_x_8:
[----:B------:R-:W-:-:S04]  /*1380*/  IMAD.MOV.U32 R15, RZ, RZ, 0x0 ;  /* 0x00000000ff0f7424 */ /* 0x000fc800078e00ff */
[----:B------:R-:W-:Y:S05]  /*1390*/  RET.REL.NODEC R14 `(_Z14navier_calc_uvPfS_S_S_S_dddddii) ;  /* 0xffffffec0e187950 */ /* 0x000fea0003c3ffff */
.L_x_11:
        /* <DEDUP_REMOVED lines=14> */
.L_x_43:


//--------------------- .text._Z18navier_calc_uvcopyPfS_S_S_ii --------------------------
	.section	.text._Z18navier_calc_uvcopyPfS_S_S_ii,"ax",@progbits
	.align	128
        .global         _Z18navier_calc_uvcopyPfS_S_S_ii
        .type           _Z18navier_calc_uvcopyPfS_S_S_ii,@function
        .size           _Z18navier_calc_uvcopyPfS_S_S_ii,(.L_x_49 - _Z18navier_calc_uvcopyPfS_S_S_ii)
        .other          _Z18navier_calc_uvcopyPfS_S_S_ii,@"STO_CUDA_ENTRY STV_DEFAULT"
_Z18navier_calc_uvcopyPfS_S_S_ii:
.text._Z18navier_calc_uvcopyPfS_S_S_ii:
        /* <DEDUP_REMOVED lines=17> */
[----:B------:R-:W-:-:S06]  /*0110*/  IMAD R11, R0, UR8, R5 ;  /* 0x00000008000b7c24 */ /* 0x000fcc000f8e0205 */
[----:B------:R-:W2:Y:S08]  /*0120*/  LDC.64 R4, c[0x0][0x390] ;  /* 0x0000e400ff047b82 */ /* 0x000eb00000000a00 */
[----:B------:R-:W3:Y:S01]  /*0130*/  LDC.64 R6, c[0x0][0x388] ;  /* 0x0000e200ff067b82 */ /* 0x000ee20000000a00 */
[----:B0-----:R-:W-:-:S07]  /*0140*/  IMAD.WIDE R2, R11, 0x4, R2 ;  /* 0x000000040b027825 */ /* 0x001fce00078e0202 */
[----:B------:R-:W0:Y:S01]  /*0150*/  LDC.64 R8, c[0x0][0x398] ;  /* 0x0000e600ff087b82 */ /* 0x000e220000000a00 */
[----:B-1----:R-:W4:Y:S01]  /*0160*/  LDG.E R3, desc[UR4][R2.64] ;  /* 0x0000000402037981 */ /* 0x002f22000c1e1900 */
[----:B--2---:R-:W-:-:S04]  /*0170*/  IMAD.WIDE R4, R11, 0x4, R4 ;  /* 0x000000040b047825 */ /* 0x004fc800078e0204 */
[C---:B---3--:R-:W-:Y:S01]  /*0180*/  IMAD.WIDE R6, R11.reuse, 0x4, R6 ;  /* 0x000000040b067825 */ /* 0x048fe200078e0206 */
[----:B----4-:R-:W-:Y:S05]  /*0190*/  STG.E desc[UR4][R4.64], R3 ;  /* 0x0000000304007986 */ /* 0x010fea000c101904 */
[----:B------:R-:W2:Y:S01]  /*01a0*/  LDG.E R7, desc[UR4][R6.64] ;  /* 0x0000000406077981 */ /* 0x000ea2000c1e1900 */
[----:B0-----:R-:W-:-:S05]  /*01b0*/  IMAD.WIDE R8, R11, 0x4, R8 ;  /* 0x000000040b087825 */ /* 0x001fca00078e0208 */
[----:B--2---:R-:W-:Y:S01]  /*01c0*/  STG.E desc[UR4][R8.64], R7 ;  /* 0x0000000708007986 */ /* 0x004fe2000c101904 */
[----:B------:R-:W-:Y:S05]  /*01d0*/  EXIT ;  /* 0x000000000000794d */ /* 0x000fea0003800000 */
.L_x_12:
        /* <DEDUP_REMOVED lines=10> */
.L_x_49:


//--------------------- .text._Z17navier_calc_pinitPfii --------------------------
	.section	.text._Z17navier_calc_pinitPfii,"ax",@progbits
	.align	128
        .global         _Z17navier_calc_pinitPfii
        .type           _Z17navier_calc_pinitPfii,@function
        .size           _Z17navier_calc_pinitPfii,(.L_x_50 - _Z17navier_calc_pinitPfii)
        .other          _Z17navier_calc_pinitPfii,@"STO_CUDA_ENTRY STV_DEFAULT"
_Z17navier_calc_pinitPfii:
.text._Z17navier_calc_pinitPfii:
[----:B------:R-:W-:Y:S01]  /*0000*/  LDC R1, c[0x0][0x37c] ;  /* 0x0000df00ff017b82 */ /* 0x000fe20000000800 */
[----:B------:R-:W0:Y:S07]  /*0010*/  S2R R4, SR_TID.X ;  /* 0x0000000000047919 */ /* 0x000e2e0000002100 */
[----:B------:R-:W1:Y:S01]  /*0020*/  LDC R11, c[0x0][0x364] ;  /* 0x0000d900ff0b7b82 */ /* 0x000e620000000800 */
[----:B------:R-:W1:Y:S07]  /*0030*/  S2R R0, SR_TID.Y ;  /* 0x0000000000007919 */ /* 0x000e6e0000002200 */
[----:B------:R-:W0:Y:S08]  /*0040*/  S2UR UR5, SR_CTAID.X ;  /* 0x00000000000579c3 */ /* 0x000e300000002500 */
[----:B------:R-:W0:Y:S08]  /*0050*/  LDC R5, c[0x0][0x360] ;  /* 0x0000d800ff057b82 */ /* 0x000e300000000800 */
[----:B------:R-:W2:Y:S08]  /*0060*/  LDC.64 R2, c[0x0][0x388] ;  /* 0x0000e200ff027b82 */ /* 0x000eb00000000a00 */
[----:B------:R-:W1:Y:S01]  /*0070*/  S2UR UR4, SR_CTAID.Y ;  /* 0x00000000000479c3 */ /* 0x000e620000002600 */
[----:B0-----:R-:W-:Y:S01]  /*0080*/  IMAD R5, R5, UR5, R4 ;  /* 0x0000000505057c24 */ /* 0x001fe2000f8e0204 */
[----:B--2---:R-:W-:-:S04]  /*0090*/  IADD3 R4, PT, PT, R2, -0x1, RZ ;  /* 0xffffffff02047810 */ /* 0x004fc80007ffe0ff */
[----:B------:R-:W-:Y:S01]  /*00a0*/  ISETP.GE.AND P0, PT, R5, R4, PT ;  /* 0x000000040500720c */ /* 0x000fe20003f06270 */
[----:B-1----:R-:W-:Y:S01]  /*00b0*/  IMAD R11, R11, UR4, R0 ;  /* 0x000000040b0b7c24 */ /* 0x002fe2000f8e0200 */
[----:B------:R-:W-:-:S04]  /*00c0*/  IADD3 R0, PT, PT, R3, -0x1, RZ ;  /* 0xffffffff03007810 */ /* 0x000fc80007ffe0ff */
[----:B------:R-:W-:-:S13]  /*00d0*/  ISETP.GE.OR P0, PT, R11, R0, P0 ;  /* 0x000000000b00720c */ /* 0x000fda0000706670 */
[----:B------:R-:W-:Y:S05]  /*00e0*/  @P0 EXIT ;  /* 0x000000000000094d */ /* 0x000fea0003800000 */
[----:B------:R-:W-:Y:S01]  /*00f0*/  ISETP.NE.AND P1, PT, R5, RZ, PT ;  /* 0x000000ff0500720c */ /* 0x000fe20003f25270 */
[----:B------:R-:W0:-:S12]  /*0100*/  LDCU.64 UR4, c[0x0][0x358] ;  /* 0x00006b00ff0477ac */ /* 0x000e180008000a00 */
[----:B------:R-:W1:Y:S01]  /*0110*/  @!P1 LDC.64 R6, c[0x0][0x380] ;  /* 0x0000e000ff069b82 */ /* 0x000e620000000a00 */
[----:B------:R-:W-:-:S04]  /*0120*/  @!P1 IMAD R3, R11, R2, RZ ;  /* 0x000000020b039224 */ /* 0x000fc800078e02ff */
[----:B-1----:R-:W-:-:S05]  /*0130*/  @!P1 IMAD.WIDE R6, R3, 0x4, R6 ;  /* 0x0000000403069825 */ /* 0x002fca00078e0206 */
[----:B0-----:R-:W2:Y:S01]  /*0140*/  @!P1 LDG.E R3, desc[UR4][R6.64+0x4] ;  /* 0x0000040406039981 */ /* 0x001ea2000c1e1900 */
[----:B------:R-:W-:-:S13]  /*0150*/  ISETP.NE.AND P0, PT, R5, R4, PT ;  /* 0x000000040500720c */ /* 0x000fda0003f05270 */
[----:B------:R-:W0:Y:S01]  /*0160*/  @!P0 LDC.64 R8, c[0x0][0x380] ;  /* 0x0000e000ff088b82 */ /* 0x000e220000000a00 */
[----:B------:R-:W-:-:S04]  /*0170*/  @!P0 IMAD R13, R11, R2, R2 ;  /* 0x000000020b0d8224 */ /* 0x000fc800078e0202 */
[----:B0-----:R-:W-:Y:S01]  /*0180*/  @!P0 IMAD.WIDE R8, R13, 0x4, R8 ;  /* 0x000000040d088825 */ /* 0x001fe200078e0208 */
[----:B--2---:R0:W-:Y:S04]  /*0190*/  @!P1 STG.E desc[UR4][R6.64], R3 ;  /* 0x0000000306009986 */ /* 0x0041e8000c101904 */
[----:B------:R-:W2:Y:S01]  /*01a0*/  @!P0 LDG.E R13, desc[UR4][R8.64+-0x8] ;  /* 0xfffff804080d8981 */ /* 0x000ea2000c1e1900 */
[C---:B------:R-:W-:Y:S01]  /*01b0*/  ISETP.NE.AND P1, PT, R11.reuse, RZ, PT ;  /* 0x000000ff0b00720c */ /* 0x040fe20003f25270 */
[----:B------:R-:W-:Y:S01]  /*01c0*/  BSSY.RECONVERGENT B0, `(.L_x_13) ;  /* 0x000000a000007945 */ /* 0x000fe20003800200 */
[----:B------:R-:W-:Y:S01]  /*01d0*/  ISETP.NE.AND P2, PT, R11, R0, PT ;  /* 0x000000000b00720c */ /* 0x000fe20003f45270 */
[----:B--2---:R0:W-:Y:S10]  /*01e0*/  @!P0 STG.E desc[UR4][R8.64+-0x4], R13 ;  /* 0xfffffc0d08008986 */ /* 0x0041f4000c101904 */
[----:B------:R-:W-:Y:S05]  /*01f0*/  @P1 BRA `(.L_x_14) ;  /* 0x0000000000181947 */ /* 0x000fea0003800000 */
[----:B0-----:R-:W0:Y:S01]  /*0200*/  LDC.64 R8, c[0x0][0x380] ;  /* 0x0000e000ff087b82 */ /* 0x001e220000000a00 */
[----:B------:R-:W-:-:S05]  /*0210*/  IADD3 R7, PT, PT, R5, R2, RZ ;  /* 0x0000000205077210 */ /* 0x000fca0007ffe0ff */
[----:B0-----:R-:W-:-:S06]  /*0220*/  IMAD.WIDE R6, R7, 0x4, R8 ;  /* 0x0000000407067825 */ /* 0x001fcc00078e0208 */
[----:B------:R-:W2:Y:S01]  /*0230*/  LDG.E R7, desc[UR4][R6.64] ;  /* 0x0000000406077981 */ /* 0x000ea2000c1e1900 */
[----:B------:R-:W-:-:S05]  /*0240*/  IMAD.WIDE R8, R5, 0x4, R8 ;  /* 0x0000000405087825 */ /* 0x000fca00078e0208 */
[----:B--2---:R1:W-:Y:S02]  /*0250*/  STG.E desc[UR4][R8.64], R7 ;  /* 0x0000000708007986 */ /* 0x0043e4000c101904 */
.L_x_14:
[----:B------:R-:W-:Y:S05]  /*0260*/  BSYNC.RECONVERGENT B0 ;  /* 0x0000000000007941 */ /* 0x000fea0003800200 */
.L_x_13:
[----:B------:R-:W-:Y:S05]  /*0270*/  @P2 EXIT ;  /* 0x000000000000294d */ /* 0x000fea0003800000 */
[----:B01----:R-:W0:Y:S01]  /*0280*/  LDC.64 R6, c[0x0][0x380] ;  /* 0x0000e000ff067b82 */ /* 0x003e220000000a00 */
[----:B------:R-:W-:-:S04]  /*0290*/  IMAD R3, R11, R2, R5 ;  /* 0x000000020b037224 */ /* 0x000fc800078e0205 */
[----:B0-----:R-:W-:-:S05]  /*02a0*/  IMAD.WIDE R2, R3, 0x4, R6 ;  /* 0x0000000403027825 */ /* 0x001fca00078e0206 */
[----:B------:R-:W-:Y:S01]  /*02b0*/  STG.E desc[UR4][R2.64], RZ ;  /* 0x000000ff02007986 */ /* 0x000fe2000c101904 */
[----:B------:R-:W-:Y:S05]  /*02c0*/  EXIT ;  /* 0x000000000000794d */ /* 0x000fea0003800000 */
.L_x_15:
        /* <DEDUP_REMOVED lines=11> */
.L_x_50:


//--------------------- .text._Z13navier_calc_pPfS_S_ddii --------------------------
	.section	.text._Z13navier_calc_pPfS_S_ddii,"ax",@progbits
	.align	128
        .global         _Z13navier_calc_pPfS_S_ddii
        .type           _Z13navier_calc_pPfS_S_ddii,@function
        .size           _Z13navier_calc_pPfS_S_ddii,(.L_x_44 - _Z13navier_calc_pPfS_S_ddii)
        .other          _Z13navier_calc_pPfS_S_ddii,@"STO_CUDA_ENTRY STV_DEFAULT"
_Z13navier_calc_pPfS_S_ddii:
.text._Z13navier_calc_pPfS_S_ddii:
        /* <DEDUP_REMOVED lines=8> */
[----:B0-----:R-:W-:-:S02]  /*0080*/  IMAD R4, R4, UR5, R7 ;  /* 0x0000000504047c24 */ /* 0x001fc4000f8e0207 */
[----:B--2---:R-:W-:-:S05]  /*0090*/  VIADD R7, R2, 0xffffffff ;  /* 0xffffffff02077836 */ /* 0x004fca0000000000 */
[----:B------:R-:W-:Y:S01]  /*00a0*/  ISETP.GE.AND P0, PT, R4, R7, PT ;  /* 0x000000070400720c */ /* 0x000fe20003f06270 */
[----:B-1----:R-:W-:Y:S02]  /*00b0*/  IMAD R5, R5, UR4, R0 ;  /* 0x0000000405057c24 */ /* 0x002fe4000f8e0200 */
[----:B------:R-:W-:-:S05]  /*00c0*/  VIADD R0, R3, 0xffffffff ;  /* 0xffffffff03007836 */ /* 0x000fca0000000000 */
[----:B------:R-:W-:-:S13]  /*00d0*/  ISETP.GE.OR P0, PT, R5, R0, P0 ;  /* 0x000000000500720c */ /* 0x000fda0000706670 */
[----:B------:R-:W-:Y:S05]  /*00e0*/  @P0 EXIT ;  /* 0x000000000000094d */ /* 0x000fea0003800000 */
[----:B------:R-:W0:Y:S01]  /*00f0*/  LDC.64 R18, c[0x0][0x390] ;  /* 0x0000e400ff127b82 */ /* 0x000e220000000a00 */
[----:B------:R-:W1:Y:S01]  /*0100*/  LDCU.64 UR4, c[0x0][0x358] ;  /* 0x00006b00ff0477ac */ /* 0x000e620008000a00 */
[CCC-:B------:R-:W-:Y:S02]  /*0110*/  IMAD R3, R5.reuse, R2.reuse, R2.reuse ;  /* 0x0000000205037224 */ /* 0x1c0fe400078e0202 */
[----:B------:R-:W-:Y:S02]  /*0120*/  IMAD.MOV R6, RZ, RZ, -R2 ;  /* 0x000000ffff067224 */ /* 0x000fe400078e0a02 */
[----:B------:R-:W-:Y:S02]  /*0130*/  IMAD R0, R5, R2, R4 ;  /* 0x0000000205007224 */ /* 0x000fe400078e0204 */
[----:B------:R-:W2:Y:S01]  /*0140*/  LDC.64 R10, c[0x0][0x388] ;  /* 0x0000e200ff0a7b82 */ /* 0x000ea20000000a00 */
[----:B------:R-:W-:-:S04]  /*0150*/  IMAD R3, R6, 0x2, R3 ;  /* 0x0000000206037824 */ /* 0x000fc800078e0203 */
[----:B------:R-:W-:-:S03]  /*0160*/  IMAD.IADD R3, R4, 0x1, R3 ;  /* 0x0000000104037824 */ /* 0x000fc600078e0203 */
[----:B------:R-:W3:Y:S01]  /*0170*/  LDC.64 R14, c[0x0][0x398] ;  /* 0x0000e600ff0e7b82 */ /* 0x000ee20000000a00 */
[----:B0-----:R-:W-:-:S04]  /*0180*/  IMAD.WIDE R16, R0, 0x4, R18 ;  /* 0x0000000400107825 */ /* 0x001fc800078e0212 */
[----:B------:R-:W-:Y:S01]  /*0190*/  IMAD.WIDE R18, R3, 0x4, R18 ;  /* 0x0000000403127825 */ /* 0x000fe200078e0212 */
[----:B-1----:R-:W4:Y:S03]  /*01a0*/  LDG.E R20, desc[UR4][R16.64+0x4] ;  /* 0x0000040410147981 */ /* 0x002f26000c1e1900 */
[----:B--2---:R-:W-:Y:S01]  /*01b0*/  IMAD.WIDE R10, R0, 0x4, R10 ;  /* 0x00000004000a7825 */ /* 0x004fe200078e020a */
[----:B------:R-:W4:Y:S03]  /*01c0*/  LDG.E R21, desc[UR4][R16.64+-0x4] ;  /* 0xfffffc0410157981 */ /* 0x000f26000c1e1900 */
[----:B------:R-:W-:Y:S01]  /*01d0*/  IMAD.WIDE R8, R2, 0x4, R16 ;  /* 0x0000000402087825 */ /* 0x000fe200078e0210 */
[----:B------:R0:W2:Y:S01]  /*01e0*/  LDG.E R24, desc[UR4][R10.64] ;  /* 0x000000040a187981 */ /* 0x0000a2000c1e1900 */
[----:B------:R-:W1:Y:S03]  /*01f0*/  LDC.64 R2, c[0x0][0x3a0] ;  /* 0x0000e800ff027b82 */ /* 0x000e660000000a00 */
[----:B------:R2:W5:Y:S04]  /*0200*/  LDG.E R22, desc[UR4][R8.64] ;  /* 0x0000000408167981 */ /* 0x000568000c1e1900 */
[----:B------:R-:W5:Y:S01]  /*0210*/  LDG.E R19, desc[UR4][R18.64] ;  /* 0x0000000412137981 */ /* 0x000f62000c1e1900 */
[----:B---3--:R-:W-:-:S02]  /*0220*/  DMUL R12, R14, R14 ;  /* 0x0000000e0e0c7228 */ /* 0x008fc40000000000 */
[----:B-1----:R-:W-:-:S08]  /*0230*/  DMUL R6, R2, R2 ;  /* 0x0000000202067228 */ /* 0x002fd00000000000 */
[----:B------:R-:W-:-:S08]  /*0240*/  DADD R4, R6, R12 ;  /* 0x0000000006047229 */ /* 0x000fd0000000000c */
[----:B------:R-:W-:-:S06]  /*0250*/  DADD R4, R4, R4 ;  /* 0x0000000004047229 */ /* 0x000fcc0000000004 */
[----:B0-----:R-:W0:Y:S01]  /*0260*/  MUFU.RCP64H R11, R5 ;  /* 0x00000005000b7308 */ /* 0x001e220000001800 */
[----:B------:R-:W-:Y:S01]  /*0270*/  IMAD.MOV.U32 R10, RZ, RZ, 0x1 ;  /* 0x00000001ff0a7424 */ /* 0x000fe200078e00ff */
[----:B------:R-:W-:Y:S06]  /*0280*/  BSSY.RECONVERGENT B0, `(.L_x_16) ;  /* 0x000001a000007945 */ /* 0x000fec0003800200 */
[----:B--2---:R-:W1:Y:S01]  /*0290*/  F2F.F64.F32 R8, R24 ;  /* 0x0000001800087310 */ /* 0x004e620000201800 */
[----:B-----5:R-:W-:Y:S01]  /*02a0*/  FADD R23, R22, R19 ;  /* 0x0000001316177221 */ /* 0x020fe20000000000 */
[----:B0-----:R-:W-:-:S06]  /*02b0*/  DFMA R18, -R4, R10, 1 ;  /* 0x3ff000000412742b */ /* 0x001fcc000000010a */
[----:B------:R-:W0:Y:S01]  /*02c0*/  F2F.F64.F32 R16, R23 ;  /* 0x0000001700107310 */ /* 0x000e220000201800 */
[----:B----4-:R-:W-:Y:S01]  /*02d0*/  FADD R22, R20, R21 ;  /* 0x0000001514167221 */ /* 0x010fe20000000000 */
[----:B-1----:R-:W-:Y:S02]  /*02e0*/  DMUL R20, R8, R14 ;  /* 0x0000000e08147228 */ /* 0x002fe40000000000 */
[----:B------:R-:W-:-:S04]  /*02f0*/  DFMA R18, R18, R18, R18 ;  /* 0x000000121212722b */ /* 0x000fc80000000012 */
[----:B------:R-:W1:Y:S02]  /*0300*/  F2F.F64.F32 R8, R22 ;  /* 0x0000001600087310 */ /* 0x000e640000201800 */
[----:B------:R-:W-:Y:S02]  /*0310*/  DMUL R20, R20, R14 ;  /* 0x0000000e14147228 */ /* 0x000fe40000000000 */
[----:B------:R-:W-:Y:S02]  /*0320*/  DFMA R18, R10, R18, R10 ;  /* 0x000000120a12722b */ /* 0x000fe4000000000a */
[----:B0-----:R-:W-:-:S04]  /*0330*/  DMUL R16, R12, R16 ;  /* 0x000000100c107228 */ /* 0x001fc80000000000 */
[----:B------:R-:W-:-:S04]  /*0340*/  DMUL R20, R20, R2 ;  /* 0x0000000214147228 */ /* 0x000fc80000000000 */
[----:B-1----:R-:W-:Y:S02]  /*0350*/  DFMA R6, R6, R8, R16 ;  /* 0x000000080606722b */ /* 0x002fe40000000010 */
[----:B------:R-:W-:-:S06]  /*0360*/  DFMA R8, -R4, R18, 1 ;  /* 0x3ff000000408742b */ /* 0x000fcc0000000112 */
[----:B------:R-:W-:Y:S02]  /*0370*/  DFMA R6, -R20, R2, R6 ;  /* 0x000000021406722b */ /* 0x000fe40000000106 */
[----:B------:R-:W-:-:S08]  /*0380*/  DFMA R8, R18, R8, R18 ;  /* 0x000000081208722b */ /* 0x000fd00000000012 */
[----:B------:R-:W-:-:S08]  /*0390*/  DMUL R2, R6, R8 ;  /* 0x0000000806027228 */ /* 0x000fd00000000000 */
[----:B------:R-:W-:-:S08]  /*03a0*/  DFMA R10, -R4, R2, R6 ;  /* 0x00000002040a722b */ /* 0x000fd00000000106 */
[----:B------:R-:W-:Y:S01]  /*03b0*/  DFMA R2, R8, R10, R2 ;  /* 0x0000000a0802722b */ /* 0x000fe20000000002 */
[----:B------:R-:W-:-:S09]  /*03c0*/  FSETP.GEU.AND P1, PT, |R7|, 6.5827683646048100446e-37, PT ;  /* 0x036000000700780b */ /* 0x000fd20003f2e200 */
[----:B------:R-:W-:-:S05]  /*03d0*/  FFMA R8, RZ, R5, R3 ;  /* 0x00000005ff087223 */ /* 0x000fca0000000003 */
[----:B------:R-:W-:-:S13]  /*03e0*/  FSETP.GT.AND P0, PT, |R8|, 1.469367938527859385e-39, PT ;  /* 0x001000000800780b */ /* 0x000fda0003f04200 */
[----:B------:R-:W-:Y:S05]  /*03f0*/  @P0 BRA P1, `(.L_x_17) ;  /* 0x0000000000080947 */ /* 0x000fea0000800000 */
[----:B------:R-:W-:-:S07]  /*0400*/  MOV R10, 0x420 ;  /* 0x00000420000a7802 */ /* 0x000fce0000000f00 */
[----:B------:R-:W-:Y:S05]  /*0410*/  CALL.REL.NOINC `($__internal_1_$__cuda_sm20_div_rn_f64_full) ;  /* 0x0000000000187944 */ /* 0x000fea0003c00000 */
.L_x_17:
[----:B------:R-:W-:Y:S05]  /*0420*/  BSYNC.RECONVERGENT B0 ;  /* 0x0000000000007941 */ /* 0x000fea0003800200 */
.L_x_16:
[----:B------:R-:W0:Y:S01]  /*0430*/  LDC.64 R4, c[0x0][0x380] ;  /* 0x0000e000ff047b82 */ /* 0x000e220000000a00 */
[----:B------:R-:W1:Y:S01]  /*0440*/  F2F.F32.F64 R3, R2 ;  /* 0x0000000200037310 */ /* 0x000e620000301000 */
[----:B0-----:R-:W-:-:S05]  /*0450*/  IMAD.WIDE R4, R0, 0x4, R4 ;  /* 0x0000000400047825 */ /* 0x001fca00078e0204 */
[----:B-1----:R-:W-:Y:S01]  /*0460*/  STG.E desc[UR4][R4.64], R3 ;  /* 0x0000000304007986 */ /* 0x002fe2000c101904 */
[----:B------:R-:W-:Y:S05]  /*0470*/  EXIT ;  /* 0x000000000000794d */ /* 0x000fea0003800000 */
        .weak           $__internal_1_$__cuda_sm20_div_rn_f64_full
        .type           $__internal_1_$__cuda_sm20_div_rn_f64_full,@function
        .size           $__internal_1_$__cuda_sm20_div_rn_f64_full,(.L_x_44 - $__internal_1_$__cuda_sm20_div_rn_f64_full)
$__internal_1_$__cuda_sm20_div_rn_f64_full:
[C---:B------:R-:W-:Y:S01]  /*0480*/  FSETP.GEU.AND P0, PT, |R5|.reuse, 1.469367938527859385e-39, PT ;  /* 0x001000000500780b */ /* 0x040fe20003f0e200 */
[----:B------:R-:W-:Y:S01]  /*0490*/  IMAD.MOV.U32 R16, RZ, RZ, 0x1 ;  /* 0x00000001ff107424 */ /* 0x000fe200078e00ff */
[----:B------:R-:W-:Y:S01]  /*04a0*/  LOP3.LUT R2, R5, 0x800fffff, RZ, 0xc0, !PT ;  /* 0x800fffff05027812 */ /* 0x000fe200078ec0ff */
[----:B------:R-:W-:Y:S01]  /*04b0*/  BSSY.RECONVERGENT B1, `(.L_x_18) ;  /* 0x0000055000017945 */ /* 0x000fe20003800200 */
[C---:B------:R-:W-:Y:S02]  /*04c0*/  FSETP.GEU.AND P2, PT, |R7|.reuse, 1.469367938527859385e-39, PT ;  /* 0x001000000700780b */ /* 0x040fe40003f4e200 */
[----:B------:R-:W-:Y:S01]  /*04d0*/  LOP3.LUT R3, R2, 0x3ff00000, RZ, 0xfc, !PT ;  /* 0x3ff0000002037812 */ /* 0x000fe200078efcff */
[----:B------:R-:W-:Y:S01]  /*04e0*/  IMAD.MOV.U32 R2, RZ, RZ, R4 ;  /* 0x000000ffff027224 */ /* 0x000fe200078e0004 */
[----:B------:R-:W-:Y:S02]  /*04f0*/  LOP3.LUT R11, R7, 0x7ff00000, RZ, 0xc0, !PT ;  /* 0x7ff00000070b7812 */ /* 0x000fe400078ec0ff */
[----:B------:R-:W-:-:S03]  /*0500*/  LOP3.LUT R14, R5, 0x7ff00000, RZ, 0xc0, !PT ;  /* 0x7ff00000050e7812 */ /* 0x000fc600078ec0ff */
[----:B------:R-:W-:Y:S01]  /*0510*/  @!P0 DMUL R2, R4, 8.98846567431157953865e+307 ;  /* 0x7fe0000004028828 */ /* 0x000fe20000000000 */
[----:B------:R-:W-:-:S03]  /*0520*/  ISETP.GE.U32.AND P1, PT, R11, R14, PT ;  /* 0x0000000e0b00720c */ /* 0x000fc60003f26070 */
[----:B------:R-:W-:Y:S01]  /*0530*/  @!P2 LOP3.LUT R12, R5, 0x7ff00000, RZ, 0xc0, !PT ;  /* 0x7ff00000050ca812 */ /* 0x000fe200078ec0ff */
[----:B------:R-:W-:Y:S01]  /*0540*/  @!P2 IMAD.MOV.U32 R18, RZ, RZ, RZ ;  /* 0x000000ffff12a224 */ /* 0x000fe200078e00ff */
[----:B------:R-:W0:Y:S02]  /*0550*/  MUFU.RCP64H R17, R3 ;  /* 0x0000000300117308 */ /* 0x000e240000001800 */
[----:B------:R-:W-:Y:S01]  /*0560*/  @!P2 ISETP.GE.U32.AND P3, PT, R11, R12, PT ;  /* 0x0000000c0b00a20c */ /* 0x000fe20003f66070 */
[----:B------:R-:W-:-:S05]  /*0570*/  IMAD.MOV.U32 R12, RZ, RZ, 0x1ca00000 ;  /* 0x1ca00000ff0c7424 */ /* 0x000fca00078e00ff */
[----:B------:R-:W-:-:S04]  /*0580*/  @!P2 SEL R13, R12, 0x63400000, !P3 ;  /* 0x634000000c0da807 */ /* 0x000fc80005800000 */
[----:B------:R-:W-:-:S04]  /*0590*/  @!P2 LOP3.LUT R13, R13, 0x80000000, R7, 0xf8, !PT ;  /* 0x800000000d0da812 */ /* 0x000fc800078ef807 */
[----:B------:R-:W-:Y:S01]  /*05a0*/  @!P2 LOP3.LUT R19, R13, 0x100000, RZ, 0xfc, !PT ;  /* 0x001000000d13a812 */ /* 0x000fe200078efcff */
[----:B0-----:R-:W-:-:S08]  /*05b0*/  DFMA R8, R16, -R2, 1 ;  /* 0x3ff000001008742b */ /* 0x001fd00000000802 */
[----:B------:R-:W-:-:S08]  /*05c0*/  DFMA R8, R8, R8, R8 ;  /* 0x000000080808722b */ /* 0x000fd00000000008 */
[----:B------:R-:W-:Y:S01]  /*05d0*/  DFMA R16, R16, R8, R16 ;  /* 0x000000081010722b */ /* 0x000fe20000000010 */
[----:B------:R-:W-:Y:S01]  /*05e0*/  SEL R9, R12, 0x63400000, !P1 ;  /* 0x634000000c097807 */ /* 0x000fe20004800000 */
[----:B------:R-:W-:-:S03]  /*05f0*/  IMAD.MOV.U32 R8, RZ, RZ, R6 ;  /* 0x000000ffff087224 */ /* 0x000fc600078e0006 */
[----:B------:R-:W-:-:S03]  /*0600*/  LOP3.LUT R9, R9, 0x800fffff, R7, 0xf8, !PT ;  /* 0x800fffff09097812 */ /* 0x000fc600078ef807 */
[----:B------:R-:W-:-:S03]  /*0610*/  DFMA R20, R16, -R2, 1 ;  /* 0x3ff000001014742b */ /* 0x000fc60000000802 */
[----:B------:R-:W-:-:S05]  /*0620*/  @!P2 DFMA R8, R8, 2, -R18 ;  /* 0x400000000808a82b */ /* 0x000fca0000000812 */
[----:B------:R-:W-:Y:S01]  /*0630*/  DFMA R16, R16, R20, R16 ;  /* 0x000000141010722b */ /* 0x000fe20000000010 */
[----:B------:R-:W-:Y:S02]  /*0640*/  IMAD.MOV.U32 R21, RZ, RZ, R11 ;  /* 0x000000ffff157224 */ /* 0x000fe400078e000b */
[----:B------:R-:W-:Y:S01]  /*0650*/  IMAD.MOV.U32 R20, RZ, RZ, R14 ;  /* 0x000000ffff147224 */ /* 0x000fe200078e000e */
[----:B------:R-:W-:Y:S02]  /*0660*/  @!P0 LOP3.LUT R20, R3, 0x7ff00000, RZ, 0xc0, !PT ;  /* 0x7ff0000003148812 */ /* 0x000fe400078ec0ff */
[----:B------:R-:W-:Y:S02]  /*0670*/  @!P2 LOP3.LUT R21, R9, 0x7ff00000, RZ, 0xc0, !PT ;  /* 0x7ff000000915a812 */ /* 0x000fe400078ec0ff */
[----:B------:R-:W-:Y:S01]  /*0680*/  DMUL R18, R16, R8 ;  /* 0x0000000810127228 */ /* 0x000fe20000000000 */
[----:B------:R-:W-:Y:S02]  /*0690*/  VIADD R22, R20, 0xffffffff ;  /* 0xffffffff14167836 */ /* 0x000fe40000000000 */
[----:B------:R-:W-:-:S05]  /*06a0*/  VIADD R13, R21, 0xffffffff ;  /* 0xffffffff150d7836 */ /* 0x000fca0000000000 */
[----:B------:R-:W-:Y:S01]  /*06b0*/  DFMA R14, R18, -R2, R8 ;  /* 0x80000002120e722b */ /* 0x000fe20000000008 */
[----:B------:R-:W-:-:S04]  /*06c0*/  ISETP.GT.U32.AND P0, PT, R13, 0x7feffffe, PT ;  /* 0x7feffffe0d00780c */ /* 0x000fc80003f04070 */
[----:B------:R-:W-:-:S03]  /*06d0*/  ISETP.GT.U32.OR P0, PT, R22, 0x7feffffe, P0 ;  /* 0x7feffffe1600780c */ /* 0x000fc60000704470 */
[----:B------:R-:W-:-:S10]  /*06e0*/  DFMA R14, R16, R14, R18 ;  /* 0x0000000e100e722b */ /* 0x000fd40000000012 */
[----:B------:R-:W-:Y:S05]  /*06f0*/  @P0 BRA `(.L_x_19) ;  /* 0x00000000006c0947 */ /* 0x000fea0003800000 */
[----:B------:R-:W-:-:S04]  /*0700*/  LOP3.LUT R16, R5, 0x7ff00000, RZ, 0xc0, !PT ;  /* 0x7ff0000005107812 */ /* 0x000fc800078ec0ff */
[CC--:B------:R-:W-:Y:S02]  /*0710*/  VIADDMNMX R6, R11.reuse, -R16.reuse, 0xb9600000, !PT ;  /* 0xb96000000b067446 */ /* 0x0c0fe40007800910 */
[----:B------:R-:W-:Y:S02]  /*0720*/  ISETP.GE.U32.AND P0, PT, R11, R16, PT ;  /* 0x000000100b00720c */ /* 0x000fe40003f06070 */
[----:B------:R-:W-:Y:S02]  /*0730*/  VIMNMX R6, PT, PT, R6, 0x46a00000, PT ;  /* 0x46a0000006067848 */ /* 0x000fe40003fe0100 */
[----:B------:R-:W-:-:S05]  /*0740*/  SEL R11, R12, 0x63400000, !P0 ;  /* 0x634000000c0b7807 */ /* 0x000fca0004000000 */
[----:B------:R-:W-:Y:S02]  /*0750*/  IMAD.IADD R11, R6, 0x1, -R11 ;  /* 0x00000001060b7824 */ /* 0x000fe400078e0a0b */
[----:B------:R-:W-:Y:S02]  /*0760*/  IMAD.MOV.U32 R6, RZ, RZ, RZ ;  /* 0x000000ffff067224 */ /* 0x000fe400078e00ff */
[----:B------:R-:W-:-:S06]  /*0770*/  VIADD R7, R11, 0x7fe00000 ;  /* 0x7fe000000b077836 */ /* 0x000fcc0000000000 */
[----:B------:R-:W-:-:S10]  /*0780*/  DMUL R12, R14, R6 ;  /* 0x000000060e0c7228 */ /* 0x000fd40000000000 */
[----:B------:R-:W-:-:S13]  /*0790*/  FSETP.GTU.AND P0, PT, |R13|, 1.469367938527859385e-39, PT ;  /* 0x001000000d00780b */ /* 0x000fda0003f0c200 */
[----:B------:R-:W-:Y:S05]  /*07a0*/  @P0 BRA `(.L_x_20) ;  /* 0x0000000000940947 */ /* 0x000fea0003800000 */
[----:B------:R-:W-:Y:S01]  /*07b0*/  DFMA R2, R14, -R2, R8 ;  /* 0x800000020e02722b */ /* 0x000fe20000000008 */
[----:B------:R-:W-:-:S09]  /*07c0*/  IMAD.MOV.U32 R6, RZ, RZ, RZ ;  /* 0x000000ffff067224 */ /* 0x000fd200078e00ff */
[C---:B------:R-:W-:Y:S02]  /*07d0*/  FSETP.NEU.AND P0, PT, R3.reuse, RZ, PT ;  /* 0x000000ff0300720b */ /* 0x040fe40003f0d000 */
[----:B------:R-:W-:-:S04]  /*07e0*/  LOP3.LUT R5, R3, 0x80000000, R5, 0x48, !PT ;  /* 0x8000000003057812 */ /* 0x000fc800078e4805 */
[----:B------:R-:W-:-:S07]  /*07f0*/  LOP3.LUT R7, R5, R7, RZ, 0xfc, !PT ;  /* 0x0000000705077212 */ /* 0x000fce00078efcff */
[----:B------:R-:W-:Y:S05]  /*0800*/  @!P0 BRA `(.L_x_20) ;  /* 0x00000000007c8947 */ /* 0x000fea0003800000 */
[----:B------:R-:W-:Y:S01]  /*0810*/  IMAD.MOV R3, RZ, RZ, -R11 ;  /* 0x000000ffff037224 */ /* 0x000fe200078e0a0b */
[----:B------:R-:W-:Y:S01]  /*0820*/  DMUL.RP R6, R14, R6 ;  /* 0x000000060e067228 */ /* 0x000fe20000008000 */
[----:B------:R-:W-:Y:S01]  /*0830*/  IMAD.MOV.U32 R2, RZ, RZ, RZ ;  /* 0x000000ffff027224 */ /* 0x000fe200078e00ff */
[----:B------:R-:W-:-:S05]  /*0840*/  IADD3 R11, PT, PT, -R11, -0x43300000, RZ ;  /* 0xbcd000000b0b7810 */ /* 0x000fca0007ffe1ff */
[----:B------:R-:W-:-:S03]  /*0850*/  DFMA R2, R12, -R2, R14 ;  /* 0x800000020c02722b */ /* 0x000fc6000000000e */
[----:B------:R-:W-:-:S07]  /*0860*/  LOP3.LUT R5, R7, R5, RZ, 0x3c, !PT ;  /* 0x0000000507057212 */ /* 0x000fce00078e3cff */
[----:B------:R-:W-:-:S04]  /*0870*/  FSETP.NEU.AND P0, PT, |R3|, R11, PT ;  /* 0x0000000b0300720b */ /* 0x000fc80003f0d200 */
[----:B------:R-:W-:Y:S02]  /*0880*/  FSEL R12, R6, R12, !P0 ;  /* 0x0000000c060c7208 */ /* 0x000fe40004000000 */
[----:B------:R-:W-:Y:S01]  /*0890*/  FSEL R13, R5, R13, !P0 ;  /* 0x0000000d050d7208 */ /* 0x000fe20004000000 */
[----:B------:R-:W-:Y:S06]  /*08a0*/  BRA `(.L_x_20) ;  /* 0x0000000000547947 */ /* 0x000fec0003800000 */
.L_x_19:
[----:B------:R-:W-:-:S14]  /*08b0*/  DSETP.NAN.AND P0, PT, R6, R6, PT ;  /* 0x000000060600722a */ /* 0x000fdc0003f08000 */
[----:B------:R-:W-:Y:S05]  /*08c0*/  @P0 BRA `(.L_x_21) ;  /* 0x0000000000440947 */ /* 0x000fea0003800000 */
[----:B------:R-:W-:-:S14]  /*08d0*/  DSETP.NAN.AND P0, PT, R4, R4, PT ;  /* 0x000000040400722a */ /* 0x000fdc0003f08000 */
[----:B------:R-:W-:Y:S05]  /*08e0*/  @P0 BRA `(.L_x_22) ;  /* 0x0000000000300947 */ /* 0x000fea0003800000 */
[----:B------:R-:W-:Y:S01]  /*08f0*/  ISETP.NE.AND P0, PT, R21, R20, PT ;  /* 0x000000141500720c */ /* 0x000fe20003f05270 */
[----:B------:R-:W-:Y:S02]  /*0900*/  IMAD.MOV.U32 R12, RZ, RZ, 0x0 ;  /* 0x00000000ff0c7424 */ /* 0x000fe400078e00ff */
[----:B------:R-:W-:-:S10]  /*0910*/  IMAD.MOV.U32 R13, RZ, RZ, -0x80000 ;  /* 0xfff80000ff0d7424 */ /* 0x000fd400078e00ff */
[----:B------:R-:W-:Y:S05]  /*0920*/  @!P0 BRA `(.L_x_20) ;  /* 0x0000000000348947 */ /* 0x000fea0003800000 */
[----:B------:R-:W-:Y:S02]  /*0930*/  ISETP.NE.AND P0, PT, R21, 0x7ff00000, PT ;  /* 0x7ff000001500780c */ /* 0x000fe40003f05270 */
[----:B------:R-:W-:Y:S02]  /*0940*/  LOP3.LUT R13, R7, 0x80000000, R5, 0x48, !PT ;  /* 0x80000000070d7812 */ /* 0x000fe400078e4805 */
[----:B------:R-:W-:-:S13]  /*0950*/  ISETP.EQ.OR P0, PT, R20, RZ, !P0 ;  /* 0x000000ff1400720c */ /* 0x000fda0004702670 */
[----:B------:R-:W-:Y:S01]  /*0960*/  @P0 LOP3.LUT R2, R13, 0x7ff00000, RZ, 0xfc, !PT ;  /* 0x7ff000000d020812 */ /* 0x000fe200078efcff */
[----:B------:R-:W-:Y:S02]  /*0970*/  @!P0 IMAD.MOV.U32 R12, RZ, RZ, RZ ;  /* 0x000000ffff0c8224 */ /* 0x000fe400078e00ff */
[----:B------:R-:W-:Y:S02]  /*0980*/  @P0 IMAD.MOV.U32 R12, RZ, RZ, RZ ;  /* 0x000000ffff0c0224 */ /* 0x000fe400078e00ff */
[----:B------:R-:W-:Y:S01]  /*0990*/  @P0 IMAD.MOV.U32 R13, RZ, RZ, R2 ;  /* 0x000000ffff0d0224 */ /* 0x000fe200078e0002 */
[----:B------:R-:W-:Y:S06]  /*09a0*/  BRA `(.L_x_20) ;  /* 0x0000000000147947 */ /* 0x000fec0003800000 */
.L_x_22:
[----:B------:R-:W-:Y:S01]  /*09b0*/  LOP3.LUT R13, R5, 0x80000, RZ, 0xfc, !PT ;  /* 0x00080000050d7812 */ /* 0x000fe200078efcff */
[----:B------:R-:W-:Y:S01]  /*09c0*/  IMAD.MOV.U32 R12, RZ, RZ, R4 ;  /* 0x000000ffff0c7224 */ /* 0x000fe200078e0004 */
[----:B------:R-:W-:Y:S06]  /*09d0*/  BRA `(.L_x_20) ;  /* 0x0000000000087947 */ /* 0x000fec0003800000 */
.L_x_21:
[----:B------:R-:W-:Y:S01]  /*09e0*/  LOP3.LUT R13, R7, 0x80000, RZ, 0xfc, !PT ;  /* 0x00080000070d7812 */ /* 0x000fe200078efcff */
[----:B------:R-:W-:-:S07]  /*09f0*/  IMAD.MOV.U32 R12, RZ, RZ, R6 ;  /* 0x000000ffff0c7224 */ /* 0x000fce00078e0006 */
.L_x_20:
[----:B------:R-:W-:Y:S05]  /*0a00*/  BSYNC.RECONVERGENT B1 ;  /* 0x0000000000017941 */ /* 0x000fea0003800200 */
.L_x_18:
[----:B------:R-:W-:Y:S02]  /*0a10*/  IMAD.MOV.U32 R11, RZ, RZ, 0x0 ;  /* 0x00000000ff0b7424 */ /* 0x000fe400078e00ff */
[----:B------:R-:W-:Y:S02]  /*0a20*/  IMAD.MOV.U32 R2, RZ, RZ, R12 ;  /* 0x000000ffff027224 */ /* 0x000fe400078e000c */
[----:B------:R-:W-:Y:S01]  /*0a30*/  IMAD.MOV.U32 R3, RZ, RZ, R13 ;  /* 0x000000ffff037224 */ /* 0x000fe200078e000d */
[----:B------:R-:W-:Y:S06]  /*0a40*/  RET.REL.NODEC R10 `(_Z13navier_calc_pPfS_S_ddii) ;  /* 0xfffffff40a6c7950 */ /* 0x000fec0003c3ffff */
.L_x_23:
        /* <DEDUP_REMOVED lines=11> */
.L_x_44:


//--------------------- .text._Z13navier_copy_pPfS_ii --------------------------
	.section	.text._Z13navier_copy_pPfS_ii,"ax",@progbits
	.align	128
        .global         _Z13navier_copy_pPfS_ii
        .type           _Z13navier_copy_pPfS_ii,@function
        .size           _Z13navier_copy_pPfS_ii,(.L_x_52 - _Z13navier_copy_pPfS_ii)
        .other          _Z13navier_copy_pPfS_ii,@"STO_CUDA_ENTRY STV_DEFAULT"
_Z13navier_copy_pPfS_ii:
.text._Z13navier_copy_pPfS_ii:
        /* <DEDUP_REMOVED lines=18> */
[----:B------:R-:W2:Y:S01]  /*0120*/  LDC.64 R4, c[0x0][0x388] ;  /* 0x0000e200ff047b82 */ /* 0x000ea20000000a00 */
[----:B0-----:R-:W-:-:S06]  /*0130*/  IMAD.WIDE R2, R7, 0x4, R2 ;  /* 0x0000000407027825 */ /* 0x001fcc00078e0202 */
[----:B-1----:R-:W3:Y:S01]  /*0140*/  LDG.E R3, desc[UR4][R2.64] ;  /* 0x0000000402037981 */ /* 0x002ee2000c1e1900 */
[----:B--2---:R-:W-:-:S05]  /*0150*/  IMAD.WIDE R4, R7, 0x4, R4 ;  /* 0x0000000407047825 */ /* 0x004fca00078e0204 */
[----:B---3--:R-:W-:Y:S01]  /*0160*/  STG.E desc[UR4][R4.64], R3 ;  /* 0x0000000304007986 */ /* 0x008fe2000c101904 */
[----:B------:R-:W-:Y:S05]  /*0170*/  EXIT ;  /* 0x000000000000794d */ /* 0x000fea0003800000 */
.L_x_24:
        /* <DEDUP_REMOVED lines=16> */
.L_x_52:


//--------------------- .text._Z13navier_calc_bPfS_S_S_S_ddddii --------------------------
	.section	.text._Z13navier_calc_bPfS_S_S_S_ddddii,"ax",@progbits
	.align	128
        .global         _Z13navier_calc_bPfS_S_S_S_ddddii
        .type           _Z13navier_calc_bPfS_S_S_S_ddddii,@function
        .size           _Z13navier_calc_bPfS_S_S_S_ddddii,(.L_x_46 - _Z13navier_calc_bPfS_S_S_S_ddddii)
        .other          _Z13navier_calc_bPfS_S_S_S_ddddii,@"STO_CUDA_ENTRY STV_DEFAULT"
_Z13navier_calc_bPfS_S_S_S_ddddii:
.text._Z13navier_calc_bPfS_S_S_S_ddddii:
        /* <DEDUP_REMOVED lines=15> */
[----:B------:R-:W-:-:S04]  /*00f0*/  ISETP.GE.AND P0, PT, R8, 0x1, PT ;  /* 0x000000010800780c */ /* 0x000fc80003f06270 */
[----:B------:R-:W-:-:S13]  /*0100*/  ISETP.EQ.OR P0, PT, R5, RZ, !P0 ;  /* 0x000000ff0500720c */ /* 0x000fda0004702670 */
[----:B------:R-:W-:Y:S05]  /*0110*/  @P0 EXIT ;  /* 0x000000000000094d */ /* 0x000fea0003800000 */
[----:B------:R-:W0:Y:S01]  /*0120*/  LDC R0, c[0x0][0x3b4] ;  /* 0x0000ed00ff007b82 */ /* 0x000e220000000800 */
[----:B------:R-:W1:Y:S07]  /*0130*/  LDCU.64 UR4, c[0x0][0x358] ;  /* 0x00006b00ff0477ac */ /* 0x000e6e0008000a00 */
[----:B------:R-:W2:Y:S01]  /*0140*/  LDC.64 R12, c[0x0][0x3b0] ;  /* 0x0000ec00ff0c7b82 */ /* 0x000ea20000000a00 */
[----:B0-----:R-:W2:Y:S01]  /*0150*/  MUFU.RCP64H R3, R0 ;  /* 0x0000000000037308 */ /* 0x001ea20000001800 */
[----:B------:R-:W-:-:S05]  /*0160*/  VIADD R2, R0, 0x300402 ;  /* 0x0030040200027836 */ /* 0x000fca0000000000 */
[----:B------:R-:W-:Y:S01]  /*0170*/  FSETP.GEU.AND P0, PT, |R2|, 5.8789094863358348022e-39, PT ;  /* 0x004004020200780b */ /* 0x000fe20003f0e200 */
[----:B--2---:R-:W-:-:S08]  /*0180*/  DFMA R6, R2, -R12, 1 ;  /* 0x3ff000000206742b */ /* 0x004fd0000000080c */
[----:B------:R-:W-:-:S08]  /*0190*/  DFMA R6, R6, R6, R6 ;  /* 0x000000060606722b */ /* 0x000fd00000000006 */
[----:B------:R-:W-:-:S08]  /*01a0*/  DFMA R6, R2, R6, R2 ;  /* 0x000000060206722b */ /* 0x000fd00000000002 */
[----:B------:R-:W-:-:S08]  /*01b0*/  DFMA R12, R6, -R12, 1 ;  /* 0x3ff00000060c742b */ /* 0x000fd0000000080c */
[----:B------:R-:W-:Y:S01]  /*01c0*/  DFMA R12, R6, R12, R6 ;  /* 0x0000000c060c722b */ /* 0x000fe20000000006 */
[----:B-1----:R-:W-:Y:S10]  /*01d0*/  @P0 BRA `(.L_x_25) ;  /* 0x0000000000100947 */ /* 0x002ff40003800000 */
[----:B------:R-:W-:-:S05]  /*01e0*/  LOP3.LUT R0, R0, 0x7fffffff, RZ, 0xc0, !PT ;  /* 0x7fffffff00007812 */ /* 0x000fca00078ec0ff */
[----:B------:R-:W-:Y:S01]  /*01f0*/  VIADD R9, R0, 0xfff00000 ;  /* 0xfff0000000097836 */ /* 0x000fe20000000000 */
[----:B------:R-:W-:-:S07]  /*0200*/  MOV R0, 0x220 ;  /* 0x0000022000007802 */ /* 0x000fce0000000f00 */
[----:B------:R-:W-:Y:S05]  /*0210*/  CALL.REL.NOINC `($__internal_2_$__cuda_sm20_dblrcp_rn_slowpath_v3) ;  /* 0x00000008003c7944 */ /* 0x000fea0003c00000 */
.L_x_25:
[----:B------:R-:W0:Y:S01]  /*0220*/  LDC.64 R14, c[0x0][0x380] ;  /* 0x0000e000ff0e7b82 */ /* 0x000e220000000a00 */
[----:B------:R-:W1:Y:S07]  /*0230*/  LDCU UR6, c[0x0][0x3c8] ;  /* 0x00007900ff0677ac */ /* 0x000e6e0008000800 */
[----:B------:R-:W2:Y:S01]  /*0240*/  LDC.64 R16, c[0x0][0x3b8] ;  /* 0x0000ee00ff107b82 */ /* 0x000ea20000000a00 */
[----:B-1----:R-:W-:-:S04]  /*0250*/  IMAD R0, R5, UR6, R8 ;  /* 0x0000000605007c24 */ /* 0x002fc8000f8e0208 */
[----:B0-----:R-:W-:-:S05]  /*0260*/  IMAD.WIDE R14, R0, 0x4, R14 ;  /* 0x00000004000e7825 */ /* 0x001fca00078e020e */
[----:B------:R-:W3:Y:S04]  /*0270*/  LDG.E R4, desc[UR4][R14.64+0x4] ;  /* 0x000004040e047981 */ /* 0x000ee8000c1e1900 */
[----:B------:R-:W3:Y:S01]  /*0280*/  LDG.E R9, desc[UR4][R14.64+-0x4] ;  /* 0xfffffc040e097981 */ /* 0x000ee2000c1e1900 */
[----:B--2---:R-:W-:Y:S01]  /*0290*/  DADD R16, R16, R16 ;  /* 0x0000000010107229 */ /* 0x004fe20000000010 */
[----:B------:R-:W-:Y:S01]  /*02a0*/  IMAD.MOV.U32 R2, RZ, RZ, 0x1 ;  /* 0x00000001ff027424 */ /* 0x000fe200078e00ff */
[----:B------:R-:W-:Y:S04]  /*02b0*/  BSSY.RECONVERGENT B0, `(.L_x_26) ;  /* 0x0000016000007945 */ /* 0x000fe80003800200 */
[----:B------:R-:W0:Y:S02]  /*02c0*/  MUFU.RCP64H R3, R17 ;  /* 0x0000001100037308 */ /* 0x000e240000001800 */
[----:B0-----:R-:W-:-:S08]  /*02d0*/  DFMA R6, -R16, R2, 1 ;  /* 0x3ff000001006742b */ /* 0x001fd00000000102 */
[----:B------:R-:W-:-:S08]  /*02e0*/  DFMA R6, R6, R6, R6 ;  /* 0x000000060606722b */ /* 0x000fd00000000006 */
[----:B------:R-:W-:-:S08]  /*02f0*/  DFMA R6, R2, R6, R2 ;  /* 0x000000060206722b */ /* 0x000fd00000000002 */
[----:B------:R-:W-:-:S08]  /*0300*/  DFMA R2, -R16, R6, 1 ;  /* 0x3ff000001002742b */ /* 0x000fd00000000106 */
[----:B------:R-:W-:Y:S01]  /*0310*/  DFMA R2, R6, R2, R6 ;  /* 0x000000020602722b */ /* 0x000fe20000000006 */
[----:B---3--:R-:W-:-:S04]  /*0320*/  FADD R4, R4, -R9 ;  /* 0x8000000904047221 */ /* 0x008fc80000000000 */
[----:B------:R-:W0:Y:S03]  /*0330*/  F2F.F64.F32 R26, R4 ;  /* 0x00000004001a7310 */ /* 0x000e260000201800 */
[----:B0-----:R-:W-:Y:S01]  /*0340*/  DMUL R6, R26, R2 ;  /* 0x000000021a067228 */ /* 0x001fe20000000000 */
[----:B------:R-:W-:-:S07]  /*0350*/  FSETP.GEU.AND P1, PT, |R27|, 6.5827683646048100446e-37, PT ;  /* 0x036000001b00780b */ /* 0x000fce0003f2e200 */
[----:B------:R-:W-:-:S08]  /*0360*/  DFMA R10, -R16, R6, R26 ;  /* 0x00000006100a722b */ /* 0x000fd0000000011a */
[----:B------:R-:W-:-:S10]  /*0370*/  DFMA R2, R2, R10, R6 ;  /* 0x0000000a0202722b */ /* 0x000fd40000000006 */
[----:B------:R-:W-:-:S05]  /*0380*/  FFMA R6, RZ, R17, R3 ;  /* 0x00000011ff067223 */ /* 0x000fca0000000003 */
[----:B------:R-:W-:-:S13]  /*0390*/  FSETP.GT.AND P0, PT, |R6|, 1.469367938527859385e-39, PT ;  /* 0x001000000600780b */ /* 0x000fda0003f04200 */
[----:B------:R-:W-:Y:S05]  /*03a0*/  @P0 BRA P1, `(.L_x_27) ;  /* 0x0000000000180947 */ /* 0x000fea0000800000 */
[----:B------:R-:W-:Y:S01]  /*03b0*/  IMAD.MOV.U32 R24, RZ, RZ, R16 ;  /* 0x000000ffff187224 */ /* 0x000fe200078e0010 */
[----:B------:R-:W-:Y:S01]  /*03c0*/  MOV R6, 0x3f0 ;  /* 0x000003f000067802 */ /* 0x000fe20000000f00 */
[----:B------:R-:W-:-:S07]  /*03d0*/  IMAD.MOV.U32 R25, RZ, RZ, R17 ;  /* 0x000000ffff197224 */ /* 0x000fce00078e0011 */
[----:B------:R-:W-:Y:S05]  /*03e0*/  CALL.REL.NOINC `($__internal_3_$__cuda_sm20_div_rn_f64_full) ;  /* 0x0000000800787944 */ /* 0x000fea0003c00000 */
[----:B------:R-:W-:Y:S02]  /*03f0*/  IMAD.MOV.U32 R2, RZ, RZ, R28 ;  /* 0x000000ffff027224 */ /* 0x000fe400078e001c */
[----:B------:R-:W-:-:S07]  /*0400*/  IMAD.MOV.U32 R3, RZ, RZ, R29 ;  /* 0x000000ffff037224 */ /* 0x000fce00078e001d */
.L_x_27:
[----:B------:R-:W-:Y:S05]  /*0410*/  BSYNC.RECONVERGENT B0 ;  /* 0x0000000000007941 */ /* 0x000fea0003800200 */
.L_x_26:
[----:B------:R-:W0:Y:S08]  /*0420*/  LDC R6, c[0x0][0x3c8] ;  /* 0x0000f200ff067b82 */ /* 0x000e300000000800 */
[----:B------:R-:W1:Y:S08]  /*0430*/  LDC.64 R18, c[0x0][0x388] ;  /* 0x0000e200ff127b82 */ /* 0x000e700000000a00 */
[----:B------:R-:W2:Y:S01]  /*0440*/  LDC.64 R20, c[0x0][0x3c0] ;  /* 0x0000f000ff147b82 */ /* 0x000ea20000000a00 */
[----:B0-----:R-:W-:Y:S01]  /*0450*/  IADD3 R4, PT, PT, -R6, RZ, RZ ;  /* 0x000000ff06047210 */ /* 0x001fe20007ffe1ff */
[----:B------:R-:W-:-:S04]  /*0460*/  IMAD R5, R5, R6, R6 ;  /* 0x0000000605057224 */ /* 0x000fc800078e0206 */
[----:B------:R-:W-:Y:S02]  /*0470*/  IMAD R7, R4, 0x2, R5 ;  /* 0x0000000204077824 */ /* 0x000fe400078e0205 */
[----:B------:R-:W-:Y:S02]  /*0480*/  IMAD.IADD R5, R0, 0x1, R6 ;  /* 0x0000000100057824 */ /* 0x000fe400078e0206 */
[----:B------:R-:W-:Y:S02]  /*0490*/  IMAD.IADD R8, R8, 0x1, R7 ;  /* 0x0000000108087824 */ /* 0x000fe400078e0207 */
[----:B-1----:R-:W-:-:S04]  /*04a0*/  IMAD.WIDE R4, R5, 0x4, R18 ;  /* 0x0000000405047825 */ /* 0x002fc800078e0212 */
[----:B------:R-:W-:Y:S02]  /*04b0*/  IMAD.WIDE R18, R8, 0x4, R18 ;  /* 0x0000000408127825 */ /* 0x000fe400078e0212 */
        /* <DEDUP_REMOVED lines=24> */
[----:B------:R-:W-:Y:S01]  /*0640*/  MOV R4, R28 ;  /* 0x0000001c00047202 */ /* 0x000fe20000000f00 */
[----:B------:R-:W-:-:S07]  /*0650*/  IMAD.MOV.U32 R5, RZ, RZ, R29 ;  /* 0x000000ffff057224 */ /* 0x000fce00078e001d */
.L_x_29:
[----:B------:R-:W-:Y:S05]  /*0660*/  BSYNC.RECONVERGENT B0 ;  /* 0x0000000000007941 */ /* 0x000fea0003800200 */
.L_x_28:
[----:B------:R-:W0:Y:S08]  /*0670*/  LDC R9, c[0x0][0x3c8] ;  /* 0x0000f200ff097b82 */ /* 0x000e300000000800 */
[----:B------:R-:W1:Y:S01]  /*0680*/  LDC.64 R6, c[0x0][0x380] ;  /* 0x0000e000ff067b82 */ /* 0x000e620000000a00 */
[----:B0-----:R-:W-:-:S06]  /*0690*/  IMAD.WIDE R14, R9, 0x4, R14 ;  /* 0x00000004090e7825 */ /* 0x001fcc00078e020e */
[----:B------:R-:W2:Y:S01]  /*06a0*/  LDG.E R14, desc[UR4][R14.64] ;  /* 0x000000040e0e7981 */ /* 0x000ea2000c1e1900 */
[----:B-1----:R-:W-:-:S06]  /*06b0*/  IMAD.WIDE R6, R8, 0x4, R6 ;  /* 0x0000000408067825 */ /* 0x002fcc00078e0206 */
[----:B------:R-:W2:Y:S01]  /*06c0*/  LDG.E R7, desc[UR4][R6.64] ;  /* 0x0000000406077981 */ /* 0x000ea2000c1e1900 */
[----:B------:R-:W0:Y:S01]  /*06d0*/  MUFU.RCP64H R9, R21 ;  /* 0x0000001500097308 */ /* 0x000e220000001800 */
[----:B------:R-:W-:-:S06]  /*06e0*/  IMAD.MOV.U32 R8, RZ, RZ, 0x1 ;  /* 0x00000001ff087424 */ /* 0x000fcc00078e00ff */
[----:B0-----:R-:W-:-:S08]  /*06f0*/  DFMA R10, -R20, R8, 1 ;  /* 0x3ff00000140a742b */ /* 0x001fd00000000108 */
[----:B------:R-:W-:-:S08]  /*0700*/  DFMA R10, R10, R10, R10 ;  /* 0x0000000a0a0a722b */ /* 0x000fd0000000000a */
[----:B------:R-:W-:-:S08]  /*0710*/  DFMA R10, R8, R10, R8 ;  /* 0x0000000a080a722b */ /* 0x000fd00000000008 */
[----:B------:R-:W-:-:S08]  /*0720*/  DFMA R22, -R20, R10, 1 ;  /* 0x3ff000001416742b */ /* 0x000fd0000000010a */
[----:B------:R-:W-:Y:S01]  /*0730*/  DFMA R22, R10, R22, R10 ;  /* 0x000000160a16722b */ /* 0x000fe2000000000a */
[----:B------:R-:W-:Y:S01]  /*0740*/  BSSY.RECONVERGENT B0, `(.L_x_30) ;  /* 0x0000015000007945 */ /* 0x000fe20003800200 */
[----:B--2---:R-:W-:-:S06]  /*0750*/  FADD R8, R14, -R7 ;  /* 0x800000070e087221 */ /* 0x004fcc0000000000 */
[----:B------:R-:W0:Y:S02]  /*0760*/  F2F.F64.F32 R8, R8 ;  /* 0x0000000800087310 */ /* 0x000e240000201800 */
[----:B0-----:R-:W-:-:S08]  /*0770*/  DMUL R10, R22, R8 ;  /* 0x00000008160a7228 */ /* 0x001fd00000000000 */
[----:B------:R-:W-:-:S08]  /*0780*/  DFMA R6, -R20, R10, R8 ;  /* 0x0000000a1406722b */ /* 0x000fd00000000108 */
[----:B------:R-:W-:Y:S01]  /*0790*/  DFMA R6, R22, R6, R10 ;  /* 0x000000061606722b */ /* 0x000fe2000000000a */
[----:B------:R-:W-:-:S09]  /*07a0*/  FSETP.GEU.AND P1, PT, |R9|, 6.5827683646048100446e-37, PT ;  /* 0x036000000900780b */ /* 0x000fd20003f2e200 */
[----:B------:R-:W-:Y:S01]  /*07b0*/  FFMA R14, RZ, R21, R7 ;  /* 0x00000015ff0e7223 */ /* 0x000fe20000000007 */
[----:B------:R-:W-:-:S04]  /*07c0*/  DADD R10, R4, R2 ;  /* 0x00000000040a7229 */ /* 0x000fc80000000002 */
[----:B------:R-:W-:Y:S01]  /*07d0*/  FSETP.GT.AND P0, PT, |R14|, 1.469367938527859385e-39, PT ;  /* 0x001000000e00780b */ /* 0x000fe20003f04200 */
[----:B------:R-:W-:-:S08]  /*07e0*/  DMUL R2, R2, R2 ;  /* 0x0000000202027228 */ /* 0x000fd00000000000 */
[----:B------:R-:W-:-:S04]  /*07f0*/  DFMA R12, R10, R12, -R2 ;  /* 0x0000000c0a0c722b */ /* 0x000fc80000000802 */
[----:B------:R-:W-:Y:S07]  /*0800*/  @P0 BRA P1, `(.L_x_31) ;  /* 0x0000000000200947 */ /* 0x000fee0000800000 */
[----:B------:R-:W-:Y:S01]  /*0810*/  IMAD.MOV.U32 R26, RZ, RZ, R8 ;  /* 0x000000ffff1a7224 */ /* 0x000fe200078e0008 */
[----:B------:R-:W-:Y:S01]  /*0820*/  MOV R6, 0x870 ;  /* 0x0000087000067802 */ /* 0x000fe20000000f00 */
[----:B------:R-:W-:Y:S02]  /*0830*/  IMAD.MOV.U32 R27, RZ, RZ, R9 ;  /* 0x000000ffff1b7224 */ /* 0x000fe400078e0009 */
[----:B------:R-:W-:Y:S02]  /*0840*/  IMAD.MOV.U32 R24, RZ, RZ, R20 ;  /* 0x000000ffff187224 */ /* 0x000fe400078e0014 */
[----:B------:R-:W-:-:S07]  /*0850*/  IMAD.MOV.U32 R25, RZ, RZ, R21 ;  /* 0x000000ffff197224 */ /* 0x000fce00078e0015 */
[----:B------:R-:W-:Y:S05]  /*0860*/  CALL.REL.NOINC `($__internal_3_$__cuda_sm20_div_rn_f64_full) ;  /* 0x0000000400587944 */ /* 0x000fea0003c00000 */
[----:B------:R-:W-:Y:S01]  /*0870*/  MOV R6, R28 ;  /* 0x0000001c00067202 */ /* 0x000fe20000000f00 */
[----:B------:R-:W-:-:S07]  /*0880*/  IMAD.MOV.U32 R7, RZ, RZ, R29 ;  /* 0x000000ffff077224 */ /* 0x000fce00078e001d */
.L_x_31:
[----:B------:R-:W-:Y:S05]  /*0890*/  BSYNC.RECONVERGENT B0 ;  /* 0x0000000000007941 */ /* 0x000fea0003800200 */
.L_x_30:
[----:B------:R-:W0:Y:S02]  /*08a0*/  LDC R3, c[0x0][0x3c8] ;  /* 0x0000f200ff037b82 */ /* 0x000e240000000800 */
[----:B0-----:R-:W-:-:S05]  /*08b0*/  IMAD.WIDE R18, R3, 0x4, R18 ;  /* 0x0000000403127825 */ /* 0x001fca00078e0212 */
[----:B------:R-:W2:Y:S04]  /*08c0*/  LDG.E R10, desc[UR4][R18.64+0x4] ;  /* 0x00000404120a7981 */ /* 0x000ea8000c1e1900 */
[----:B------:R-:W2:Y:S01]  /*08d0*/  LDG.E R11, desc[UR4][R18.64+-0x4] ;  /* 0xfffffc04120b7981 */ /* 0x000ea2000c1e1900 */
[----:B------:R-:W0:Y:S01]  /*08e0*/  MUFU.RCP64H R3, R17 ;  /* 0x0000001100037308 */ /* 0x000e220000001800 */
[----:B------:R-:W-:Y:S01]  /*08f0*/  IMAD.MOV.U32 R2, RZ, RZ, 0x1 ;  /* 0x00000001ff027424 */ /* 0x000fe200078e00ff */
[----:B------:R-:W-:Y:S05]  /*0900*/  BSSY.RECONVERGENT B0, `(.L_x_32) ;  /* 0x0000016000007945 */ /* 0x000fea0003800200 */
[----:B0-----:R-:W-:-:S08]  /*0910*/  DFMA R8, -R16, R2, 1 ;  /* 0x3ff000001008742b */ /* 0x001fd00000000102 */
[----:B------:R-:W-:-:S08]  /*0920*/  DFMA R8, R8, R8, R8 ;  /* 0x000000080808722b */ /* 0x000fd00000000008 */
[----:B------:R-:W-:Y:S01]  /*0930*/  DFMA R8, R2, R8, R2 ;  /* 0x000000080208722b */ /* 0x000fe20000000002 */
[----:B--2---:R-:W-:-:S07]  /*0940*/  FADD R14, R10, -R11 ;  /* 0x8000000b0a0e7221 */ /* 0x004fce0000000000 */
[----:B------:R-:W-:Y:S01]  /*0950*/  DFMA R10, -R16, R8, 1 ;  /* 0x3ff00000100a742b */ /* 0x000fe20000000108 */
[----:B------:R-:W0:Y:S07]  /*0960*/  F2F.F64.F32 R2, R14 ;  /* 0x0000000e00027310 */ /* 0x000e2e0000201800 */
[----:B------:R-:W-:Y:S02]  /*0970*/  DFMA R10, R8, R10, R8 ;  /* 0x0000000a080a722b */ /* 0x000fe40000000008 */
[----:B0-----:R-:W-:-:S08]  /*0980*/  DMUL R26, R2, R6 ;  /* 0x00000006021a7228 */ /* 0x001fd00000000000 */
[----:B------:R-:W-:Y:S02]  /*0990*/  DMUL R2, R10, R26 ;  /* 0x0000001a0a027228 */ /* 0x000fe40000000000 */
[----:B------:R-:W-:-:S06]  /*09a0*/  FSETP.GEU.AND P1, PT, |R27|, 6.5827683646048100446e-37, PT ;  /* 0x036000001b00780b */ /* 0x000fcc0003f2e200 */
        /* <DEDUP_REMOVED lines=11> */
.L_x_33:
[----:B------:R-:W-:Y:S05]  /*0a60*/  BSYNC.RECONVERGENT B0 ;  /* 0x0000000000007941 */ /* 0x000fea0003800200 */
.L_x_32:
[----:B------:R-:W-:Y:S01]  /*0a70*/  DADD R2, R2, R2 ;  /* 0x0000000002027229 */ /* 0x000fe20000000002 */
[----:B------:R-:W0:Y:S01]  /*0a80*/  LDCU.64 UR6, c[0x0][0x3a8] ;  /* 0x00007500ff0677ac */ /* 0x000e220008000a00 */
[----:B------:R-:W1:Y:S06]  /*0a90*/  LDC.64 R6, c[0x0][0x398] ;  /* 0x0000e600ff067b82 */ /* 0x000e6c0000000a00 */
[----:B------:R-:W-:-:S08]  /*0aa0*/  DADD R2, R12, -R2 ;  /* 0x000000000c027229 */ /* 0x000fd00000000802 */
[----:B------:R-:W-:-:S08]  /*0ab0*/  DFMA R2, -R4, R4, R2 ;  /* 0x000000040402722b */ /* 0x000fd00000000102 */
[----:B0-----:R-:W-:Y:S01]  /*0ac0*/  DMUL R2, R2, UR6 ;  /* 0x0000000602027c28 */ /* 0x001fe20008000000 */
[----:B-1----:R-:W-:-:S09]  /*0ad0*/  IMAD.WIDE R4, R0, 0x4, R6 ;  /* 0x0000000400047825 */ /* 0x002fd200078e0206 */
[----:B------:R-:W0:Y:S02]  /*0ae0*/  F2F.F32.F64 R3, R2 ;  /* 0x0000000200037310 */ /* 0x000e240000301000 */
[----:B0-----:R-:W-:Y:S01]  /*0af0*/  STG.E desc[UR4][R4.64], R3 ;  /* 0x0000000304007986 */ /* 0x001fe2000c101904 */
[----:B------:R-:W-:Y:S05]  /*0b00*/  EXIT ;  /* 0x000000000000794d */ /* 0x000fea0003800000 */
        .weak           $__internal_2_$__cuda_sm20_dblrcp_rn_slowpath_v3
        .type           $__internal_2_$__cuda_sm20_dblrcp_rn_slowpath_v3,@function
        .size           $__internal_2_$__cuda_sm20_dblrcp_rn_slowpath_v3,($__internal_3_$__cuda_sm20_div_rn_f64_full - $__internal_2_$__cuda_sm20_dblrcp_rn_slowpath_v3)
$__internal_2_$__cuda_sm20_dblrcp_rn_slowpath_v3:
[----:B------:R-:W0:Y:S08]  /*0b10*/  LDC.64 R12, c[0x0][0x3b0] ;  /* 0x0000ec00ff0c7b82 */ /* 0x000e300000000a00 */
[----:B------:R-:W1:Y:S01]  /*0b20*/  LDC R4, c[0x0][0x3b4] ;  /* 0x0000ed00ff047b82 */ /* 0x000e620000000800 */
[----:B0-----:R-:W-:-:S14]  /*0b30*/  DSETP.GTU.AND P0, PT, |R12|, +INF , PT ;  /* 0x7ff000000c00742a */ /* 0x001fdc0003f0c200 */
[----:B-1----:R-:W-:Y:S05]  /*0b40*/  @P0 BRA `(.L_x_34) ;  /* 0x0000000000840947 */ /* 0x002fea0003800000 */
[----:B------:R-:W-:-:S04]  /*0b50*/  LOP3.LUT R6, R4, 0x7fffffff, RZ, 0xc0, !PT ;  /* 0x7fffffff04067812 */ /* 0x000fc800078ec0ff */
[----:B------:R-:W-:-:S04]  /*0b60*/  IADD3 R2, PT, PT, R6, -0x1, RZ ;  /* 0xffffffff06027810 */ /* 0x000fc80007ffe0ff */
[----:B------:R-:W-:-:S13]  /*0b70*/  ISETP.GE.U32.AND P0, PT, R2, 0x7fefffff, PT ;  /* 0x7fefffff0200780c */ /* 0x000fda0003f06070 */
[----:B------:R-:W-:Y:S01]  /*0b80*/  @P0 LOP3.LUT R3, R4, 0x7ff00000, RZ, 0x3c, !PT ;  /* 0x7ff0000004030812 */ /* 0x000fe200078e3cff */
[----:B------:R-:W-:Y:S01]  /*0b90*/  @P0 IMAD.MOV.U32 R2, RZ, RZ, RZ ;  /* 0x000000ffff020224 */ /* 0x000fe200078e00ff */
[----:B------:R-:W-:Y:S06]  /*0ba0*/  @P0 BRA `(.L_x_35) ;  /* 0x0000000000740947 */ /* 0x000fec0003800000 */
[----:B------:R-:W-:-:S13]  /*0bb0*/  ISETP.GE.U32.AND P0, PT, R6, 0x1000001, PT ;  /* 0x010000010600780c */ /* 0x000fda0003f06070 */
[----:B------:R-:W-:Y:S05]  /*0bc0*/  @!P0 BRA `(.L_x_36) ;  /* 0x00000000003c8947 */ /* 0x000fea0003800000 */
[----:B------:R-:W0:Y:S01]  /*0bd0*/  LDCU UR6, c[0x0][0x3b0] ;  /* 0x00007600ff0677ac */ /* 0x000e220008000800 */
[----:B------:R-:W-:Y:S02]  /*0be0*/  VIADD R3, R4, 0xc0200000 ;  /* 0xc020000004037836 */ /* 0x000fe40000000000 */
[----:B------:R-:W-:Y:S02]  /*0bf0*/  IMAD.MOV.U32 R6, RZ, RZ, R9 ;  /* 0x000000ffff067224 */ /* 0x000fe400078e0009 */
[----:B------:R-:W1:Y:S01]  /*0c00*/  MUFU.RCP64H R7, R3 ;  /* 0x0000000300077308 */ /* 0x000e620000001800 */
[----:B0-----:R-:W-:-:S06]  /*0c10*/  IMAD.U32 R2, RZ, RZ, UR6 ;  /* 0x00000006ff027e24 */ /* 0x001fcc000f8e00ff */
[----:B-1----:R-:W-:-:S08]  /*0c20*/  DFMA R10, -R2, R6, 1 ;  /* 0x3ff00000020a742b */ /* 0x002fd00000000106 */
[----:B------:R-:W-:-:S08]  /*0c30*/  DFMA R10, R10, R10, R10 ;  /* 0x0000000a0a0a722b */ /* 0x000fd0000000000a */
[----:B------:R-:W-:-:S08]  /*0c40*/  DFMA R10, R6, R10, R6 ;  /* 0x0000000a060a722b */ /* 0x000fd00000000006 */
[----:B------:R-:W-:-:S08]  /*0c50*/  DFMA R6, -R2, R10, 1 ;  /* 0x3ff000000206742b */ /* 0x000fd0000000010a */
[----:B------:R-:W-:-:S08]  /*0c60*/  DFMA R6, R10, R6, R10 ;  /* 0x000000060a06722b */ /* 0x000fd0000000000a */
[----:B------:R-:W-:-:S08]  /*0c70*/  DMUL R6, R6, 2.2250738585072013831e-308 ;  /* 0x0010000006067828 */ /* 0x000fd00000000000 */
[----:B------:R-:W-:-:S08]  /*0c80*/  DFMA R10, R6, -R12, 1 ;  /* 0x3ff00000060a742b */ /* 0x000fd0000000080c */
[----:B------:R-:W-:-:S08]  /*0c90*/  DFMA R10, R10, R10, R10 ;  /* 0x0000000a0a0a722b */ /* 0x000fd0000000000a */
[----:B------:R-:W-:Y:S01]  /*0ca0*/  DFMA R2, R6, R10, R6 ;  /* 0x0000000a0602722b */ /* 0x000fe20000000006 */
[----:B------:R-:W-:Y:S10]  /*0cb0*/  BRA `(.L_x_35) ;  /* 0x0000000000307947 */ /* 0x000ff40003800000 */
.L_x_36:
[----:B------:R-:W-:Y:S01]  /*0cc0*/  DMUL R6, R12, 8.11296384146066816958e+31 ;  /* 0x469000000c067828 */ /* 0x000fe20000000000 */
[----:B------:R-:W-:-:S05]  /*0cd0*/  IMAD.MOV.U32 R2, RZ, RZ, R9 ;  /* 0x000000ffff027224 */ /* 0x000fca00078e0009 */
[----:B------:R-:W0:Y:S02]  /*0ce0*/  MUFU.RCP64H R3, R7 ;  /* 0x0000000700037308 */ /* 0x000e240000001800 */
[----:B0-----:R-:W-:-:S08]  /*0cf0*/  DFMA R10, -R6, R2, 1 ;  /* 0x3ff00000060a742b */ /* 0x001fd00000000102 */
[----:B------:R-:W-:-:S08]  /*0d00*/  DFMA R10, R10, R10, R10 ;  /* 0x0000000a0a0a722b */ /* 0x000fd0000000000a */
[----:B------:R-:W-:-:S08]  /*0d10*/  DFMA R10, R2, R10, R2 ;  /* 0x0000000a020a722b */ /* 0x000fd00000000002 */
[----:B------:R-:W-:-:S08]  /*0d20*/  DFMA R2, -R6, R10, 1 ;  /* 0x3ff000000602742b */ /* 0x000fd0000000010a */
[----:B------:R-:W-:-:S08]  /*0d30*/  DFMA R2, R10, R2, R10 ;  /* 0x000000020a02722b */ /* 0x000fd0000000000a */
[----:B------:R-:W-:Y:S01]  /*0d40*/  DMUL R2, R2, 8.11296384146066816958e+31 ;  /* 0x4690000002027828 */ /* 0x000fe20000000000 */
[----:B------:R-:W-:Y:S10]  /*0d50*/  BRA `(.L_x_35) ;  /* 0x0000000000087947 */ /* 0x000ff40003800000 */
.L_x_34:
[----:B------:R-:W0:Y:S01]  /*0d60*/  LDC R2, c[0x0][0x3b0] ;  /* 0x0000ec00ff027b82 */ /* 0x000e220000000800 */
[----:B------:R-:W-:-:S07]  /*0d70*/  LOP3.LUT R3, R4, 0x80000, RZ, 0xfc, !PT ;  /* 0x0008000004037812 */ /* 0x000fce00078efcff */
.L_x_35:
[----:B0-----:R-:W-:Y:S01]  /*0d80*/  IMAD.MOV.U32 R12, RZ, RZ, R2 ;  /* 0x000000ffff0c7224 */ /* 0x001fe200078e0002 */
[----:B------:R-:W-:Y:S01]  /*0d90*/  MOV R13, R3 ;  /* 0x00000003000d7202 */ /* 0x000fe20000000f00 */
[----:B------:R-:W-:Y:S02]  /*0da0*/  IMAD.MOV.U32 R2, RZ, RZ, R0 ;  /* 0x000000ffff027224 */ /* 0x000fe400078e0000 */
[----:B------:R-:W-:-:S04]  /*0db0*/  IMAD.MOV.U32 R3, RZ, RZ, 0x0 ;  /* 0x00000000ff037424 */ /* 0x000fc800078e00ff */
[----:B------:R-:W-:Y:S05]  /*0dc0*/  RET.REL.NODEC R2 `(_Z13navier_calc_bPfS_S_S_S_ddddii) ;  /* 0xfffffff0028c7950 */ /* 0x000fea0003c3ffff */
        .weak           $__internal_3_$__cuda_sm20_div_rn_f64_full
        .type           $__internal_3_$__cuda_sm20_div_rn_f64_full,@function
        .size           $__internal_3_$__cuda_sm20_div_rn_f64_full,(.L_x_46 - $__internal_3_$__cuda_sm20_div_rn_f64_full)
$__internal_3_$__cuda_sm20_div_rn_f64_full:
        /* <DEDUP_REMOVED lines=11> */
[----:B------:R-:W-:Y:S02]  /*0e80*/  @!P2 LOP3.LUT R7, R25, 0x7ff00000, RZ, 0xc0, !PT ;  /* 0x7ff000001907a812 */ /* 0x000fe400078ec0ff */
[----:B------:R-:W0:Y:S02]  /*0e90*/  MUFU.RCP64H R11, R23 ;  /* 0x00000017000b7308 */ /* 0x000e240000001800 */
[----:B------:R-:W-:Y:S01]  /*0ea0*/  @!P2 ISETP.GE.U32.AND P3, PT, R34, R7, PT ;  /* 0x000000072200a20c */ /* 0x000fe20003f66070 */
[----:B------:R-:W-:Y:S01]  /*0eb0*/  IMAD.MOV.U32 R7, RZ, RZ, 0x1ca00000 ;  /* 0x1ca00000ff077424 */ /* 0x000fe200078e00ff */
[----:B------:R-:W-:-:S04]  /*0ec0*/  @!P0 LOP3.LUT R9, R23, 0x7ff00000, RZ, 0xc0, !PT ;  /* 0x7ff0000017098812 */ /* 0x000fc800078ec0ff */
[----:B------:R-:W-:-:S04]  /*0ed0*/  @!P2 SEL R31, R7, 0x63400000, !P3 ;  /* 0x63400000071fa807 */ /* 0x000fc80005800000 */
[----:B------:R-:W-:-:S04]  /*0ee0*/  @!P2 LOP3.LUT R32, R31, 0x80000000, R27, 0xf8, !PT ;  /* 0x800000001f20a812 */ /* 0x000fc800078ef81b */
[----:B------:R-:W-:Y:S01]  /*0ef0*/  @!P2 LOP3.LUT R33, R32, 0x100000, RZ, 0xfc, !PT ;  /* 0x001000002021a812 */ /* 0x000fe200078efcff */
[----:B0-----:R-:W-:Y:S01]  /*0f00*/  DFMA R28, R10, -R22, 1 ;  /* 0x3ff000000a1c742b */ /* 0x001fe20000000816 */
[----:B------:R-:W-:-:S07]  /*0f10*/  @!P2 MOV R32, RZ ;  /* 0x000000ff0020a202 */ /* 0x000fce0000000f00 */
[----:B------:R-:W-:-:S08]  /*0f20*/  DFMA R28, R28, R28, R28 ;  /* 0x0000001c1c1c722b */ /* 0x000fd0000000001c */
[----:B------:R-:W-:Y:S01]  /*0f30*/  DFMA R28, R10, R28, R10 ;  /* 0x0000001c0a1c722b */ /* 0x000fe2000000000a */
[----:B------:R-:W-:Y:S01]  /*0f40*/  SEL R11, R7, 0x63400000, !P1 ;  /* 0x63400000070b7807 */ /* 0x000fe20004800000 */
[----:B------:R-:W-:-:S03]  /*0f50*/  IMAD.MOV.U32 R10, RZ, RZ, R26 ;  /* 0x000000ffff0a7224 */ /* 0x000fc600078e001a */
[----:B------:R-:W-:-:S03]  /*0f60*/  LOP3.LUT R11, R11, 0x800fffff, R27, 0xf8, !PT ;  /* 0x800fffff0b0b7812 */ /* 0x000fc600078ef81b */
[----:B------:R-:W-:-:S03]  /*0f70*/  DFMA R30, R28, -R22, 1 ;  /* 0x3ff000001c1e742b */ /* 0x000fc60000000816 */
[----:B------:R-:W-:-:S05]  /*0f80*/  @!P2 DFMA R10, R10, 2, -R32 ;  /* 0x400000000a0aa82b */ /* 0x000fca0000000820 */
[----:B------:R-:W-:-:S05]  /*0f90*/  DFMA R28, R28, R30, R28 ;  /* 0x0000001e1c1c722b */ /* 0x000fca000000001c */
[----:B------:R-:W-:-:S03]  /*0fa0*/  @!P2 LOP3.LUT R34, R11, 0x7ff00000, RZ, 0xc0, !PT ;  /* 0x7ff000000b22a812 */ /* 0x000fc600078ec0ff */
[----:B------:R-:W-:Y:S02]  /*0fb0*/  DMUL R30, R28, R10 ;  /* 0x0000000a1c1e7228 */ /* 0x000fe40000000000 */
[----:B------:R-:W-:-:S05]  /*0fc0*/  VIADD R35, R34, 0xffffffff ;  /* 0xffffffff22237836 */ /* 0x000fca0000000000 */
[----:B------:R-:W-:Y:S01]  /*0fd0*/  ISETP.GT.U32.AND P0, PT, R35, 0x7feffffe, PT ;  /* 0x7feffffe2300780c */ /* 0x000fe20003f04070 */
[----:B------:R-:W-:Y:S01]  /*0fe0*/  VIADD R35, R9, 0xffffffff ;  /* 0xffffffff09237836 */ /* 0x000fe20000000000 */
[----:B------:R-:W-:-:S04]  /*0ff0*/  DFMA R32, R30, -R22, R10 ;  /* 0x800000161e20722b */ /* 0x000fc8000000000a */
[----:B------:R-:W-:-:S04]  /*1000*/  ISETP.GT.U32.OR P0, PT, R35, 0x7feffffe, P0 ;  /* 0x7feffffe2300780c */ /* 0x000fc80000704470 */
[----:B------:R-:W-:-:S09]  /*1010*/  DFMA R32, R28, R32, R30 ;  /* 0x000000201c20722b */ /* 0x000fd2000000001e */
[----:B------:R-:W-:Y:S05]  /*1020*/  @P0 BRA `(.L_x_38) ;  /* 0x0000000000700947 */ /* 0x000fea0003800000 */
[----:B------:R-:W-:Y:S02]  /*1030*/  LOP3.LUT R27, R27, 0x7ff00000, RZ, 0xc0, !PT ;  /* 0x7ff000001b1b7812 */ /* 0x000fe400078ec0ff */
        /* <DEDUP_REMOVED lines=27> */
.L_x_38:
        /* <DEDUP_REMOVED lines=16> */
.L_x_41:
[----:B------:R-:W-:Y:S01]  /*12f0*/  LOP3.LUT R29, R25, 0x80000, RZ, 0xfc, !PT ;  /* 0x00080000191d7812 */ /* 0x000fe200078efcff */
[----:B------:R-:W-:Y:S01]  /*1300*/  IMAD.MOV.U32 R28, RZ, RZ, R24 ;  /* 0x000000ffff1c7224 */ /* 0x000fe200078e0018 */
[----:B------:R-:W-:Y:S06]  /*1310*/  BRA `(.L_x_39) ;  /* 0x0000000000087947 */ /* 0x000fec0003800000 */
.L_x_40:
[----:B------:R-:W-:Y:S01]  /*1320*/  LOP3.LUT R29, R27, 0x80000, RZ, 0xfc, !PT ;  /* 0x000800001b1d7812 */ /* 0x000fe200078efcff */
[----:B------:R-:W-:-:S07]  /*1330*/  IMAD.MOV.U32 R28, RZ, RZ, R26 ;  /* 0x000000ffff1c7224 */ /* 0x000fce00078e001a */
.L_x_39:
[----:B------:R-:W-:Y:S05]  /*1340*/  BSYNC.RECONVERGENT B1 ;  /* 0x0000000000017941 */ /* 0x000fea0003800200 */
.L_x_37:
[----:B------:R-:W-:-:S04]  /*1350*/  IMAD.MOV.U32 R7, RZ, RZ, 0x0 ;  /* 0x00000000ff077424 */ /* 0x000fc800078e00ff */
[----:B------:R-:W-:Y:S05]  /*1360*/  RET.REL.NODEC R6 `(_Z13navier_calc_bPfS_S_S_S_ddddii) ;  /* 0xffffffec06247950 */ /* 0x000fea0003c3ffff */
.L_x_42:
        /* <DEDUP_REMOVED lines=9> */
.L_x_46:


//--------------------- .nv.shared.reserved.0     --------------------------
	.section	.nv.shared.reserved.0,"aw",@nobits
	.weak		__nv_reservedSMEM_offset_0_alias
	.size		__nv_reservedSMEM_offset_0_alias, 0, 64
	.other		__nv_reservedSMEM_offset_0_alias,@"STO_CUDA_RESERVED_SHARED STV_DEFAULT"
__nv_reservedSMEM_offset_0_alias:
	.zero		0
	.zero		64


//--------------------- .nv.constant0._Z18navier_calc_uvinitPfS_ii --------------------------
	.section	.nv.constant0._Z18navier_calc_uvinitPfS_ii,"a",@progbits
	.sectionflags	@""
	.align	4
.nv.constant0._Z18navier_calc_uvinitPfS_ii:
	.zero		920


//--------------------- .nv.constant0._Z14navier_calc_uvPfS_S_S_S_dddddii --------------------------
	.section	.nv.constant0._Z14navier_calc_uvPfS_S_S_S_dddddii,"a",@progbits
	.sectionflags	@""
	.align	4
.nv.constant0._Z14navier_calc_uvPfS_S_S_S_dddddii:
	.zero		984


//--------------------- .nv.constant0._Z18navier_calc_uvcopyPfS_S_S_ii --------------------------
	.section	.nv.constant0._Z18navier_calc_uvcopyPfS_S_S_ii,"a",@progbits
	.sectionflags	@""
	.align	4
.nv.constant0._Z18navier_calc_uvcopyPfS_S_S_ii:
	.zero		936


//--------------------- .nv.constant0._Z17navier_calc_pinitPfii --------------------------
	.section	.nv.constant0._Z17navier_calc_pinitPfii,"a",@progbits
	.sectionflags	@""
	.align	4
.nv.constant0._Z17navier_calc_pinitPfii:
	.zero		912


//--------------------- .nv.constant0._Z13navier_calc_pPfS_S_ddii --------------------------
	.section	.nv.constant0._Z13navier_calc_pPfS_S_ddii,"a",@progbits
	.sectionflags	@""
	.align	4
.nv.constant0._Z13navier_calc_pPfS_S_ddii:
	.zero		944


//--------------------- .nv.constant0._Z13navier_copy_pPfS_ii --------------------------
	.section	.nv.constant0._Z13navier_copy_pPfS_ii,"a",@progbits
	.sectionflags	@""
	.align	4
.nv.constant0._Z13navier_copy_pPfS_ii:
	.zero		920


//--------------------- .nv.constant0._Z13navier_calc_bPfS_S_S_S_ddddii --------------------------
	.section	.nv.constant0._Z13navier_calc_bPfS_S_S_S_ddddii,"a",@progbits
	.sectionflags	@""
	.align	4
.nv.constant0._Z13navier_calc_bPfS_S_S_S_ddddii:
	.zero		976


//--------------------- SYMBOLS --------------------------

	.type		.nv.reservedSmem.offset0,@object
	.size		.nv.reservedSmem.offset0,0x4
